	.target	sm_90a

	.elftype	@"ET_EXEC"


//--------------------- .note.nv.tkinfo           --------------------------
	.section	.note.nv.tkinfo,"",@"SHT_NOTE"
	.sectionflags	@"SHF_NOTE_NV_TKINFO"
	.tkinfo
        /*0018*/ 	.word	0x00000002
        /*0030*/ 	.string	""
        /*0030*/ 	.string	"ptxas"
        /*0030*/ 	.string	"Cuda compilation tools, release 13.0, V13.0.88"
        /*0030*/ 	.string	"Build cuda_13.0.r13.0/compiler.36424714_0"
        /*0030*/ 	.string	"-arch sm_90a -m 64 "



//--------------------- .note.nv.cuinfo           --------------------------
	.section	.note.nv.cuinfo,"",@"SHT_NOTE"
	.sectionflags	@"SHF_NOTE_NV_CUINFO"
        /*0018*/ 	.short	0x0002
        /*001a*/ 	.short	0x005a
        /*001c*/ 	.short	0x0082
	.zero		2


//--------------------- .nv.info                  --------------------------
	.section	.nv.info,"",@"SHT_CUDA_INFO"
	.align	4


	//----- nvinfo : EIATTR_REGCOUNT
	.align		4
        /*0000*/ 	.byte	0x04, 0x2f
        /*0002*/ 	.short	(.L_15 - .L_14)
	.align		4
.L_14:
        /*0004*/ 	.word	index@(_ZN7cutlass13device_kernelINS_4gemm6kernel13GemmUniversalIN4cute5tupleIJiiiiEEENS1_10collective13CollectiveMmaINS1_34MainloopSm90TmaGmmaWarpSpecializedILi3ENS5_IJNS4_1CILi2EEESB_NSA_ILi1EEEEEENS1_32KernelTmaWarpSpecializedPingpongEEENS5_IJNSA_ILi64EEENSA_ILi128EEENSA_ILi32EEEEEENS_6half_tENS5_IJlSC_lEEESK_SL_NS4_8TiledMMAINS4_8MMA_AtomIJNS4_4SM904GMMA26MMA_64x128x16_F32F16F16_SSILNSP_5MajorE0ELSR_0ELNSP_7ScaleInE1ELSS_1EEEEEENS4_6LayoutINS5_IJSC_SC_SC_EEENS5_IJNSA_ILi0EEESX_SX_EEEEENS5_IJNS4_10UnderscoreES10_S10_EEEEENS4_23SM90_TMA_LOAD_MULTICASTENS4_14ComposedLayoutINS4_7SwizzleILi2ELi4ELi3EEENS4_18smem_ptr_flag_bitsILi16EEENSV_INS5_IJNSA_ILi8EEESI_EEENS5_IJSI_SC_EEEEEEEvNS4_8identityES13_S1D_vS1E_EENS_8epilogue10collective6detail29Sm90TmaWarpSpecializedAdapterINS1H_15DefaultEpilogueISK_SL_SL_NS1G_6thread17LinearCombinationISK_Li1EffLNS1L_9ScaleType4KindE0ELNS_15FloatRoundStyleE2ESK_EENS1_15EpilogueDefaultEEEEEvvEEEEvNT_6ParamsE)
        /*0008*/ 	.word	0x000000a8


	//----- nvinfo : EIATTR_FRAME_SIZE
	.align		4
.L_15:
        /*000c*/ 	.byte	0x04, 0x11
        /*000e*/ 	.short	(.L_17 - .L_16)
	.align		4
.L_16:
        /*0010*/ 	.word	index@(_ZN7cutlass13device_kernelINS_4gemm6kernel13GemmUniversalIN4cute5tupleIJiiiiEEENS1_10collective13CollectiveMmaINS1_34MainloopSm90TmaGmmaWarpSpecializedILi3ENS5_IJNS4_1CILi2EEESB_NSA_ILi1EEEEEENS1_32KernelTmaWarpSpecializedPingpongEEENS5_IJNSA_ILi64EEENSA_ILi128EEENSA_ILi32EEEEEENS_6half_tENS5_IJlSC_lEEESK_SL_NS4_8TiledMMAINS4_8MMA_AtomIJNS4_4SM904GMMA26MMA_64x128x16_F32F16F16_SSILNSP_5MajorE0ELSR_0ELNSP_7ScaleInE1ELSS_1EEEEEENS4_6LayoutINS5_IJSC_SC_SC_EEENS5_IJNSA_ILi0EEESX_SX_EEEEENS5_IJNS4_10UnderscoreES10_S10_EEEEENS4_23SM90_TMA_LOAD_MULTICASTENS4_14ComposedLayoutINS4_7SwizzleILi2ELi4ELi3EEENS4_18smem_ptr_flag_bitsILi16EEENSV_INS5_IJNSA_ILi8EEESI_EEENS5_IJSI_SC_EEEEEEEvNS4_8identityES13_S1D_vS1E_EENS_8epilogue10collective6detail29Sm90TmaWarpSpecializedAdapterINS1H_15DefaultEpilogueISK_SL_SL_NS1G_6thread17LinearCombinationISK_Li1EffLNS1L_9ScaleType4KindE0ELNS_15FloatRoundStyleE2ESK_EENS1_15EpilogueDefaultEEEEEvvEEEEvNT_6ParamsE)
        /*0014*/ 	.word	0x00000008


	//----- nvinfo : EIATTR_MIN_STACK_SIZE
	.align		4
.L_17:
        /*0018*/ 	.byte	0x04, 0x12
        /*001a*/ 	.short	(.L_19 - .L_18)
	.align		4
.L_18:
        /*001c*/ 	.word	index@(_ZN7cutlass13device_kernelINS_4gemm6kernel13GemmUniversalIN4cute5tupleIJiiiiEEENS1_10collective13CollectiveMmaINS1_34MainloopSm90TmaGmmaWarpSpecializedILi3ENS5_IJNS4_1CILi2EEESB_NSA_ILi1EEEEEENS1_32KernelTmaWarpSpecializedPingpongEEENS5_IJNSA_ILi64EEENSA_ILi128EEENSA_ILi32EEEEEENS_6half_tENS5_IJlSC_lEEESK_SL_NS4_8TiledMMAINS4_8MMA_AtomIJNS4_4SM904GMMA26MMA_64x128x16_F32F16F16_SSILNSP_5MajorE0ELSR_0ELNSP_7ScaleInE1ELSS_1EEEEEENS4_6LayoutINS5_IJSC_SC_SC_EEENS5_IJNSA_ILi0EEESX_SX_EEEEENS5_IJNS4_10UnderscoreES10_S10_EEEEENS4_23SM90_TMA_LOAD_MULTICASTENS4_14ComposedLayoutINS4_7SwizzleILi2ELi4ELi3EEENS4_18smem_ptr_flag_bitsILi16EEENSV_INS5_IJNSA_ILi8EEESI_EEENS5_IJSI_SC_EEEEEEEvNS4_8identityES13_S1D_vS1E_EENS_8epilogue10collective6detail29Sm90TmaWarpSpecializedAdapterINS1H_15DefaultEpilogueISK_SL_SL_NS1G_6thread17LinearCombinationISK_Li1EffLNS1L_9ScaleType4KindE0ELNS_15FloatRoundStyleE2ESK_EENS1_15EpilogueDefaultEEEEEvvEEEEvNT_6ParamsE)
        /*0020*/ 	.word	0x00000008
.L_19:


//--------------------- .nv.compat                --------------------------
	.section	.nv.compat,"",@"SHT_CUDA_COMPAT_INFO"
	.align	4
        /*0000*/ 	.byte	0x02, 0x09, 0x01, 0x00, 0x02, 0x02, 0x04, 0x00, 0x02, 0x05, 0x05, 0x00, 0x03, 0x07, 0x01, 0x01
        /*0010*/ 	.byte	0x02, 0x03, 0x01, 0x00, 0x02, 0x06, 0x01, 0x00, 0x04, 0x0b, 0x08, 0x00, 0x00, 0x00, 0x00, 0x00
        /*0020*/ 	.byte	0x00, 0x00, 0x00, 0x00


//--------------------- .nv.info._ZN7cutlass13device_kernelINS_4gemm6kernel13GemmUniversalIN4cute5tupleIJiiiiEEENS1_10collective13CollectiveMmaINS1_34MainloopSm90TmaGmmaWarpSpecializedILi3ENS5_IJNS4_1CILi2EEESB_NSA_ILi1EEEEEENS1_32KernelTmaWarpSpecializedPingpongEEENS5_IJNSA_ILi64EEENSA_ILi128EEENSA_ILi32EEEEEENS_6half_tENS5_IJlSC_lEEESK_SL_NS4_8TiledMMAINS4_8MMA_AtomIJNS4_4SM904GMMA26MMA_64x128x16_F32F16F16_SSILNSP_5MajorE0ELSR_0ELNSP_7ScaleInE1ELSS_1EEEEEENS4_6LayoutINS5_IJSC_SC_SC_EEENS5_IJNSA_ILi0EEESX_SX_EEEEENS5_IJNS4_10UnderscoreES10_S10_EEEEENS4_23SM90_TMA_LOAD_MULTICASTENS4_14ComposedLayoutINS4_7SwizzleILi2ELi4ELi3EEENS4_18smem_ptr_flag_bitsILi16EEENSV_INS5_IJNSA_ILi8EEESI_EEENS5_IJSI_SC_EEEEEEEvNS4_8identityES13_S1D_vS1E_EENS_8epilogue10collective6detail29Sm90TmaWarpSpecializedAdapterINS1H_15DefaultEpilogueISK_SL_SL_NS1G_6thread17LinearCombinationISK_Li1EffLNS1L_9ScaleType4KindE0ELNS_15FloatRoundStyleE2ESK_EENS1_15EpilogueDefaultEEEEEvvEEEEvNT_6ParamsE --------------------------
	.section	.nv.info._ZN7cutlass13device_kernelINS_4gemm6kernel13GemmUniversalIN4cute5tupleIJiiiiEEENS1_10collective13CollectiveMmaINS1_34MainloopSm90TmaGmmaWarpSpecializedILi3ENS5_IJNS4_1CILi2EEESB_NSA_ILi1EEEEEENS1_32KernelTmaWarpSpecializedPingpongEEENS5_IJNSA_ILi64EEENSA_ILi128EEENSA_ILi32EEEEEENS_6half_tENS5_IJlSC_lEEESK_SL_NS4_8TiledMMAINS4_8MMA_AtomIJNS4_4SM904GMMA26MMA_64x128x16_F32F16F16_SSILNSP_5MajorE0ELSR_0ELNSP_7ScaleInE1ELSS_1EEEEEENS4_6LayoutINS5_IJSC_SC_SC_EEENS5_IJNSA_ILi0EEESX_SX_EEEEENS5_IJNS4_10UnderscoreES10_S10_EEEEENS4_23SM90_TMA_LOAD_MULTICASTENS4_14ComposedLayoutINS4_7SwizzleILi2ELi4ELi3EEENS4_18smem_ptr_flag_bitsILi16EEENSV_INS5_IJNSA_ILi8EEESI_EEENS5_IJSI_SC_EEEEEEEvNS4_8identityES13_S1D_vS1E_EENS_8epilogue10collective6detail29Sm90TmaWarpSpecializedAdapterINS1H_15DefaultEpilogueISK_SL_SL_NS1G_6thread17LinearCombinationISK_Li1EffLNS1L_9ScaleType4KindE0ELNS_15FloatRoundStyleE2ESK_EENS1_15EpilogueDefaultEEEEEvvEEEEvNT_6ParamsE,"",@"SHT_CUDA_INFO"
	.sectionflags	@""
	.align	4


	//----- nvinfo : EIATTR_CUDA_API_VERSION
	.align		4
        /*0000*/ 	.byte	0x04, 0x37
        /*0002*/ 	.short	(.L_21 - .L_20)
.L_20:
        /*0004*/ 	.word	0x00000082


	//----- nvinfo : EIATTR_KPARAM_INFO
	.align		4
.L_21:
        /*0008*/ 	.byte	0x04, 0x17
        /*000a*/ 	.short	(.L_23 - .L_22)
.L_22:
        /*000c*/ 	.word	0x00000000
        /*0010*/ 	.short	0x0000
        /*0012*/ 	.short	0x0070
        /*0014*/ 	.byte	0x00, 0xf0, 0x01, 0x10


	//----- nvinfo : EIATTR_SPARSE_MMA_MASK
	.align		4
.L_23:
        /*0018*/ 	.byte	0x03, 0x50
        /*001a*/ 	.short	0x0000


	//----- nvinfo : EIATTR_MAXREG_COUNT
	.align		4
        /*001c*/ 	.byte	0x03, 0x1b
        /*001e*/ 	.short	0x00a8


	//----- nvinfo : EIATTR_NUM_BARRIERS
	.align		4
        /*0020*/ 	.byte	0x02, 0x4c
        /*0022*/ 	.byte	0x01
	.zero		1


	//----- nvinfo : EIATTR_EXTERNS
	.align		4
        /*0024*/ 	.byte	0x04, 0x0f
        /*0026*/ 	.short	(.L_25 - .L_24)


	//   ....[0]....
	.align		4
.L_24:
        /*0028*/ 	.word	index@(__assertfail)


	//----- nvinfo : EIATTR_ANNOTATIONS
	.align		4
.L_25:
        /*002c*/ 	.byte	0x04, 0x55
        /*002e*/ 	.short	(.L_27 - .L_26)


	//   ....[0]....
.L_26:
        /*0030*/ 	.word	0x00000001
        /*0034*/ 	.byte	0x90, 0x0d, 0x00, 0x00, 0x01, 0x00, 0x00, 0x00, 0x80, 0x61, 0x00, 0x00, 0x01, 0x00, 0x00, 0x00
        /*0044*/ 	.byte	0x00, 0x6f, 0x00, 0x00


	//----- nvinfo : EIATTR_MERCURY_ISA_VERSION
	.align		4
.L_27:
        /*0048*/ 	.byte	0x03, 0x5f
        /*004a*/ 	.short	0x0101


	//----- nvinfo : EIATTR_INT_WARP_WIDE_INSTR_OFFSETS
	.align		4
        /*004c*/ 	.byte	0x04, 0x31
        /*004e*/ 	.short	(.L_29 - .L_28)


	//   ....[0]....
.L_28:
        /*0050*/ 	.word	0x00000510


	//   ....[1]....
        /*0054*/ 	.word	0x00000540


	//   ....[2]....
        /*0058*/ 	.word	0x00000580


	//   ....[3]....
        /*005c*/ 	.word	0x000006b0


	//   ....[4]....
        /*0060*/ 	.word	0x000006c0


	//   ....[5]....
        /*0064*/ 	.word	0x000006d0


	//   ....[6]....
        /*0068*/ 	.word	0x00000770


	//   ....[7]....
        /*006c*/ 	.word	0x000007b0


	//   ....[8]....
        /*0070*/ 	.word	0x00001e00


	//----- nvinfo : EIATTR_COOP_GROUP_MASK_REGIDS
	.align		4
.L_29:
        /*0074*/ 	.byte	0x04, 0x29
        /*0076*/ 	.short	(.L_31 - .L_30)


	//   ....[0]....
.L_30:
        /*0078*/ 	.word	0xffffffff


	//   ....[1]....
        /*007c*/ 	.word	0xffffffff


	//   ....[2]....
        /*0080*/ 	.word	0xffffffff


	//   ....[3]....
        /*0084*/ 	.word	0xffffffff


	//   ....[4]....
        /*0088*/ 	.word	0xffffffff


	//   ....[5]....
        /*008c*/ 	.word	0xffffffff


	//   ....[6]....
        /*0090*/ 	.word	0xffffffff


	//----- nvinfo : EIATTR_COOP_GROUP_INSTR_OFFSETS
	.align		4
.L_31:
        /*0094*/ 	.byte	0x04, 0x28
        /*0096*/ 	.short	(.L_33 - .L_32)


	//   ....[0]....
.L_32:
        /*0098*/ 	.word	0x00000070


	//   ....[1]....
        /*009c*/ 	.word	0x00000080


	//   ....[2]....
        /*00a0*/ 	.word	0x00000140


	//   ....[3]....
        /*00a4*/ 	.word	0x000002d0


	//   ....[4]....
        /*00a8*/ 	.word	0x00000310


	//   ....[5]....
        /*00ac*/ 	.word	0x000006f0


	//   ....[6]....
        /*00b0*/ 	.word	0x00000930


	//----- nvinfo : EIATTR_REG_RECONFIG
	.align		4
.L_33:
        /*00b4*/ 	.byte	0x01, 0x54
	.zero		2


	//----- nvinfo : EIATTR_SYSCALL_OFFSETS
	.align		4
        /*00b8*/ 	.byte	0x04, 0x46
        /*00ba*/ 	.short	(.L_35 - .L_34)


	//   ....[0]....
.L_34:
        /*00bc*/ 	.word	0x00001840


	//----- nvinfo : EIATTR_MBARRIER_INSTR_OFFSETS
	.align		4
.L_35:
        /*00c0*/ 	.byte	0x04, 0x39
        /*00c2*/ 	.short	(.L_37 - .L_36)


	//   ....[0]....
.L_36:
        /*00c4*/ 	.word	0x00000260
        /*00c8*/ 	.word	0x000000ff
        /*00cc*/ 	.word	0x00000000
        /*00d0*/ 	.short	0x0100
        /*00d2*/ 	.byte	0x08
	.zero		1


	//   ....[1]....
        /*00d4*/ 	.word	0x00000270
        /*00d8*/ 	.word	0x000000ff
        /*00dc*/ 	.word	0x00000018
        /*00e0*/ 	.short	0x0100
        /*00e2*/ 	.byte	0x08
	.zero		1


	//   ....[2]....
        /*00e4*/ 	.word	0x00000280
        /*00e8*/ 	.word	0x000000ff
        /*00ec*/ 	.word	0x00000008
        /*00f0*/ 	.short	0x0100
        /*00f2*/ 	.byte	0x08
	.zero		1


	//   ....[3]....
        /*00f4*/ 	.word	0x00000290
        /*00f8*/ 	.word	0x000000ff
        /*00fc*/ 	.word	0x00000020
        /*0100*/ 	.short	0x0100
        /*0102*/ 	.byte	0x08
	.zero		1


	//   ....[4]....
        /*0104*/ 	.word	0x000002a0
        /*0108*/ 	.word	0x000000ff
        /*010c*/ 	.word	0x00000010
        /*0110*/ 	.short	0x0100
        /*0112*/ 	.byte	0x08
	.zero		1


	//   ....[5]....
        /*0114*/ 	.word	0x000002b0
        /*0118*/ 	.word	0x000000ff
        /*011c*/ 	.word	0x00000028
        /*0120*/ 	.short	0x0100
        /*0122*/ 	.byte	0x08
	.zero		1


	//   ....[6]....
        /*0124*/ 	.word	0x000007e0
        /*0128*/ 	.word	0x000000ff
        /*012c*/ 	.word	0x00000060
        /*0130*/ 	.short	0x0100
        /*0132*/ 	.byte	0x08
	.zero		1


	//   ....[7]....
        /*0134*/ 	.word	0x00000870
        /*0138*/ 	.word	0x000000ff
        /*013c*/ 	.word	0x00000068
        /*0140*/ 	.short	0x0100
        /*0142*/ 	.byte	0x08
	.zero		1


	//   ....[8]....
        /*0144*/ 	.word	0x000008b0
        /*0148*/ 	.word	0x000000ff
        /*014c*/ 	.word	0x00000040
        /*0150*/ 	.short	0x0100
        /*0152*/ 	.byte	0x09
	.zero		1


	//   ....[9]....
        /*0154*/ 	.word	0x000008c0
        /*0158*/ 	.word	0x000000ff
        /*015c*/ 	.word	0x00000048
        /*0160*/ 	.short	0x0100
        /*0162*/ 	.byte	0x09
	.zero		1


	//   ....[10]....
        /*0164*/ 	.word	0x000008d0
        /*0168*/ 	.word	0x000000ff
        /*016c*/ 	.word	0x00000050
        /*0170*/ 	.short	0x0100
        /*0172*/ 	.byte	0x09
	.zero		1


	//   ....[11]....
        /*0174*/ 	.word	0x000008e0
        /*0178*/ 	.word	0x000000ff
        /*017c*/ 	.word	0x00000058
        /*0180*/ 	.short	0x0100
        /*0182*/ 	.byte	0x09
	.zero		1


	//   ....[12]....
        /*0184*/ 	.word	0x00001720
        /*0188*/ 	.word	0x0000005f
        /*018c*/ 	.word	0x00000000
        /*0190*/ 	.short	0x010a
        /*0192*/ 	.byte	0x2a
	.zero		1


	//   ....[13]....
        /*0194*/ 	.word	0x000018c0
        /*0198*/ 	.word	0x00000003
        /*019c*/ 	.word	0x00000000
        /*01a0*/ 	.short	0x010a
        /*01a2*/ 	.byte	0x3f
	.zero		1


	//   ....[14]....
        /*01a4*/ 	.word	0x00001900
        /*01a8*/ 	.word	0x00000003
        /*01ac*/ 	.word	0x00000000
        /*01b0*/ 	.short	0x010a
        /*01b2*/ 	.byte	0x3f
	.zero		1


	//   ....[15]....
        /*01b4*/ 	.word	0x00001b00
        /*01b8*/ 	.word	0x000000ff
        /*01bc*/ 	.word	0x00000000
        /*01c0*/ 	.short	0x010a
        /*01c2*/ 	.byte	0x04
	.zero		1


	//   ....[16]....
        /*01c4*/ 	.word	0x00001b40
        /*01c8*/ 	.word	0x000000ff
        /*01cc*/ 	.word	0x00000000
        /*01d0*/ 	.short	0x010a
        /*01d2*/ 	.byte	0x04
	.zero		1


	//   ....[17]....
        /*01d4*/ 	.word	0x00001ca0
        /*01d8*/ 	.word	0x00000005
        /*01dc*/ 	.word	0x00000000
        /*01e0*/ 	.short	0x0101
        /*01e2*/ 	.byte	0x3f
	.zero		1


	//   ....[18]....
        /*01e4*/ 	.word	0x00001da0
        /*01e8*/ 	.word	0x00000060
        /*01ec*/ 	.word	0x00000000
        /*01f0*/ 	.short	0x0101
        /*01f2*/ 	.byte	0x2f
	.zero		1


	//   ....[19]....
        /*01f4*/ 	.word	0x00001ea0
        /*01f8*/ 	.word	0x00000003
        /*01fc*/ 	.word	0x00000000
        /*0200*/ 	.short	0x0101
        /*0202*/ 	.byte	0x3f
	.zero		1


	//   ....[20]....
        /*0204*/ 	.word	0x00001f60
        /*0208*/ 	.word	0x0000005f
        /*020c*/ 	.word	0x00000010
        /*0210*/ 	.short	0x010a
        /*0212*/ 	.byte	0x2a
	.zero		1


	//   ....[21]....
        /*0214*/ 	.word	0x000061a0
        /*0218*/ 	.word	0x00000062
        /*021c*/ 	.word	0x00000000
        /*0220*/ 	.short	0x0101
        /*0222*/ 	.byte	0x2f
	.zero		1


	//   ....[22]....
        /*0224*/ 	.word	0x00006c20
        /*0228*/ 	.word	0x0000000a
        /*022c*/ 	.word	0x00000018
        /*0230*/ 	.short	0x010a
        /*0232*/ 	.byte	0x3f
	.zero		1


	//   ....[23]....
        /*0234*/ 	.word	0x00007010
        /*0238*/ 	.word	0x00000005
        /*023c*/ 	.word	0x00000068
        /*0240*/ 	.short	0x0101
        /*0242*/ 	.byte	0x3f
	.zero		1


	//   ....[24]....
        /*0244*/ 	.word	0x00007790
        /*0248*/ 	.word	0x00000009
        /*024c*/ 	.word	0x00000000
        /*0250*/ 	.short	0x010a
        /*0252*/ 	.byte	0x3f
	.zero		1


	//   ....[25]....
        /*0254*/ 	.word	0x00007810
        /*0258*/ 	.word	0x00000006
        /*025c*/ 	.word	0x00000000
        /*0260*/ 	.short	0x010a
        /*0262*/ 	.byte	0x3f
	.zero		1


	//   ....[26]....
        /*0264*/ 	.word	0x000078a0
        /*0268*/ 	.word	0x00000003
        /*026c*/ 	.word	0x00000000
        /*0270*/ 	.short	0x010a
        /*0272*/ 	.byte	0x3f
	.zero		1


	//   ....[27]....
        /*0274*/ 	.word	0x00007900
        /*0278*/ 	.word	0x00000061
        /*027c*/ 	.word	0x00000000
        /*0280*/ 	.short	0x010a
        /*0282*/ 	.byte	0x3f
	.zero		1


	//   ....[28]....
        /*0284*/ 	.word	0x00007950
        /*0288*/ 	.word	0x00000003
        /*028c*/ 	.word	0x00000000
        /*0290*/ 	.short	0x010a
        /*0292*/ 	.byte	0x3f
	.zero		1


	//   ....[29]....
        /*0294*/ 	.word	0x000079b0
        /*0298*/ 	.word	0x00000005
        /*029c*/ 	.word	0x00000000
        /*02a0*/ 	.short	0x010a
        /*02a2*/ 	.byte	0x3f
	.zero		1


	//   ....[30]....
        /*02a4*/ 	.word	0x00007a00
        /*02a8*/ 	.word	0x00000061
        /*02ac*/ 	.word	0x00000010
        /*02b0*/ 	.short	0x010a
        /*02b2*/ 	.byte	0x3f
	.zero		1


	//   ....[31]....
        /*02b4*/ 	.word	0x00007ad0
        /*02b8*/ 	.word	0x0000000a
        /*02bc*/ 	.word	0x00000018
        /*02c0*/ 	.short	0x010a
        /*02c2*/ 	.byte	0x3f
	.zero		1


	//   ....[32]....
        /*02c4*/ 	.word	0x00007ba0
        /*02c8*/ 	.word	0x00000009
        /*02cc*/ 	.word	0x00000000
        /*02d0*/ 	.short	0x010a
        /*02d2*/ 	.byte	0x3f
	.zero		1


	//   ....[33]....
        /*02d4*/ 	.word	0x00007bf0
        /*02d8*/ 	.word	0x00000006
        /*02dc*/ 	.word	0x00000000
        /*02e0*/ 	.short	0x010a
        /*02e2*/ 	.byte	0x3f
	.zero		1


	//----- nvinfo : EIATTR_NUM_MBARRIERS
	.align		4
.L_37:
        /*02e4*/ 	.byte	0x03, 0x38
        /*02e6*/ 	.short	0x000c


	//----- nvinfo : EIATTR_EXIT_INSTR_OFFSETS
	.align		4
        /*02e8*/ 	.byte	0x04, 0x1c
        /*02ea*/ 	.short	(.L_39 - .L_38)


	//   ....[0]....
.L_38:
        /*02ec*/ 	.word	0x000013d0


	//   ....[1]....
        /*02f0*/ 	.word	0x00001430


	//   ....[2]....
        /*02f4*/ 	.word	0x00006830


	//   ....[3]....
        /*02f8*/ 	.word	0x00006860


	//   ....[4]....
        /*02fc*/ 	.word	0x000078f0


	//----- nvinfo : EIATTR_MAX_THREADS
	.align		4
.L_39:
        /*0300*/ 	.byte	0x04, 0x05
        /*0302*/ 	.short	(.L_41 - .L_40)
.L_40:
        /*0304*/ 	.word	0x00000180
        /*0308*/ 	.word	0x00000001
        /*030c*/ 	.word	0x00000001


	//----- nvinfo : EIATTR_CRS_STACK_SIZE
	.align		4
.L_41:
        /*0310*/ 	.byte	0x04, 0x1e
        /*0312*/ 	.short	(.L_43 - .L_42)
.L_42:
        /*0314*/ 	.word	0x00000000


	//----- nvinfo : EIATTR_CBANK_PARAM_SIZE
	.align		4
.L_43:
        /*0318*/ 	.byte	0x03, 0x19
        /*031a*/ 	.short	0x0470


	//----- nvinfo : EIATTR_PARAM_CBANK
	.align		4
        /*031c*/ 	.byte	0x04, 0x0a
        /*031e*/ 	.short	(.L_45 - .L_44)
	.align		4
.L_44:
        /*0320*/ 	.word	index@(.nv.constant0._ZN7cutlass13device_kernelINS_4gemm6kernel13GemmUniversalIN4cute5tupleIJiiiiEEENS1_10collective13CollectiveMmaINS1_34MainloopSm90TmaGmmaWarpSpecializedILi3ENS5_IJNS4_1CILi2EEESB_NSA_ILi1EEEEEENS1_32KernelTmaWarpSpecializedPingpongEEENS5_IJNSA_ILi64EEENSA_ILi128EEENSA_ILi32EEEEEENS_6half_tENS5_IJlSC_lEEESK_SL_NS4_8TiledMMAINS4_8MMA_AtomIJNS4_4SM904GMMA26MMA_64x128x16_F32F16F16_SSILNSP_5MajorE0ELSR_0ELNSP_7ScaleInE1ELSS_1EEEEEENS4_6LayoutINS5_IJSC_SC_SC_EEENS5_IJNSA_ILi0EEESX_SX_EEEEENS5_IJNS4_10UnderscoreES10_S10_EEEEENS4_23SM90_TMA_LOAD_MULTICASTENS4_14ComposedLayoutINS4_7SwizzleILi2ELi4ELi3EEENS4_18smem_ptr_flag_bitsILi16EEENSV_INS5_IJNSA_ILi8EEESI_EEENS5_IJSI_SC_EEEEEEEvNS4_8identityES13_S1D_vS1E_EENS_8epilogue10collective6detail29Sm90TmaWarpSpecializedAdapterINS1H_15DefaultEpilogueISK_SL_SL_NS1G_6thread17LinearCombinationISK_Li1EffLNS1L_9ScaleType4KindE0ELNS_15FloatRoundStyleE2ESK_EENS1_15EpilogueDefaultEEEEEvvEEEEvNT_6ParamsE)
        /*0324*/ 	.short	0x0210
        /*0326*/ 	.short	0x0470


	//----- nvinfo : EIATTR_SW_WAR
	.align		4
.L_45:
        /*0328*/ 	.byte	0x04, 0x36
        /*032a*/ 	.short	(.L_47 - .L_46)
.L_46:
        /*032c*/ 	.word	0x00000008
.L_47:


//--------------------- .nv.callgraph             --------------------------
	.section	.nv.callgraph,"",@"SHT_CUDA_CALLGRAPH"
	.align	4
	.sectionentsize	8
	.align		4
        /*0000*/ 	.word	0x00000000
	.align		4
        /*0004*/ 	.word	0xffffffff
	.align		4
        /*0008*/ 	.word	index@(_ZN7cutlass13device_kernelINS_4gemm6kernel13GemmUniversalIN4cute5tupleIJiiiiEEENS1_10collective13CollectiveMmaINS1_34MainloopSm90TmaGmmaWarpSpecializedILi3ENS5_IJNS4_1CILi2EEESB_NSA_ILi1EEEEEENS1_32KernelTmaWarpSpecializedPingpongEEENS5_IJNSA_ILi64EEENSA_ILi128EEENSA_ILi32EEEEEENS_6half_tENS5_IJlSC_lEEESK_SL_NS4_8TiledMMAINS4_8MMA_AtomIJNS4_4SM904GMMA26MMA_64x128x16_F32F16F16_SSILNSP_5MajorE0ELSR_0ELNSP_7ScaleInE1ELSS_1EEEEEENS4_6LayoutINS5_IJSC_SC_SC_EEENS5_IJNSA_ILi0EEESX_SX_EEEEENS5_IJNS4_10UnderscoreES10_S10_EEEEENS4_23SM90_TMA_LOAD_MULTICASTENS4_14ComposedLayoutINS4_7SwizzleILi2ELi4ELi3EEENS4_18smem_ptr_flag_bitsILi16EEENSV_INS5_IJNSA_ILi8EEESI_EEENS5_IJSI_SC_EEEEEEEvNS4_8identityES13_S1D_vS1E_EENS_8epilogue10collective6detail29Sm90TmaWarpSpecializedAdapterINS1H_15DefaultEpilogueISK_SL_SL_NS1G_6thread17LinearCombinationISK_Li1EffLNS1L_9ScaleType4KindE0ELNS_15FloatRoundStyleE2ESK_EENS1_15EpilogueDefaultEEEEEvvEEEEvNT_6ParamsE)
	.align		4
        /*000c*/ 	.word	index@(__assertfail)
	.align		4
        /*0010*/ 	.word	0x00000000
	.align		4
        /*0014*/ 	.word	0xfffffffe
	.align		4
        /*0018*/ 	.word	0x00000000
	.align		4
        /*001c*/ 	.word	0xfffffffd
	.align		4
        /*0020*/ 	.word	0x00000000
	.align		4
        /*0024*/ 	.word	0xfffffffc


//--------------------- .nv.constant4             --------------------------
	.section	.nv.constant4,"a",@progbits
	.align	8
	.align		8
.nv.constant4:
        /*0000*/ 	.dword	__assertfail
	.align		8
        /*0008*/ 	.dword	__unnamed_1
	.align		8
        /*0010*/ 	.dword	_ZN39_INTERNAL_e0e0df4b_4_k_cu_0f87fc89_37954cuda3std3__45__cpo5beginE
	.align		8
        /*0018*/ 	.dword	_ZN39_INTERNAL_e0e0df4b_4_k_cu_0f87fc89_37954cuda3std3__45__cpo3endE
	.align		8
        /*0020*/ 	.dword	_ZN39_INTERNAL_e0e0df4b_4_k_cu_0f87fc89_37954cuda3std3__45__cpo6cbeginE
	.align		8
        /*0028*/ 	.dword	_ZN39_INTERNAL_e0e0df4b_4_k_cu_0f87fc89_37954cuda3std3__45__cpo4cendE
	.align		8
        /*0030*/ 	.dword	_ZN39_INTERNAL_e0e0df4b_4_k_cu_0f87fc89_37954cuda3std3__441_GLOBAL__N__e0e0df4b_4_k_cu_0f87fc89_37956ignoreE
	.align		8
        /*0038*/ 	.dword	_ZN39_INTERNAL_e0e0df4b_4_k_cu_0f87fc89_37954cuda3std3__419piecewise_constructE
	.align		8
        /*0040*/ 	.dword	_ZN39_INTERNAL_e0e0df4b_4_k_cu_0f87fc89_37954cuda3std3__48in_placeE
	.align		8
        /*0048*/ 	.dword	_ZN39_INTERNAL_e0e0df4b_4_k_cu_0f87fc89_37954cuda3std6ranges3__45__cpo4swapE
	.align		8
        /*0050*/ 	.dword	_ZN39_INTERNAL_e0e0df4b_4_k_cu_0f87fc89_37954cuda3std6ranges3__45__cpo9iter_moveE
	.align		8
        /*0058*/ 	.dword	_ZN39_INTERNAL_e0e0df4b_4_k_cu_0f87fc89_37954cute7productE
	.align		8
        /*0060*/ 	.dword	_ZN39_INTERNAL_e0e0df4b_4_k_cu_0f87fc89_37954cute1_E
	.align		8
        /*0068*/ 	.dword	$str$22
	.align		8
        /*0070*/ 	.dword	$str$23


//--------------------- .text._ZN7cutlass13device_kernelINS_4gemm6kernel13GemmUniversalIN4cute5tupleIJiiiiEEENS1_10collective13CollectiveMmaINS1_34MainloopSm90TmaGmmaWarpSpecializedILi3ENS5_IJNS4_1CILi2EEESB_NSA_ILi1EEEEEENS1_32KernelTmaWarpSpecializedPingpongEEENS5_IJNSA_ILi64EEENSA_ILi128EEENSA_ILi32EEEEEENS_6half_tENS5_IJlSC_lEEESK_SL_NS4_8TiledMMAINS4_8MMA_AtomIJNS4_4SM904GMMA26MMA_64x128x16_F32F16F16_SSILNSP_5MajorE0ELSR_0ELNSP_7ScaleInE1ELSS_1EEEEEENS4_6LayoutINS5_IJSC_SC_SC_EEENS5_IJNSA_ILi0EEESX_SX_EEEEENS5_IJNS4_10UnderscoreES10_S10_EEEEENS4_23SM90_TMA_LOAD_MULTICASTENS4_14ComposedLayoutINS4_7SwizzleILi2ELi4ELi3EEENS4_18smem_ptr_flag_bitsILi16EEENSV_INS5_IJNSA_ILi8EEESI_EEENS5_IJSI_SC_EEEEEEEvNS4_8identityES13_S1D_vS1E_EENS_8epilogue10collective6detail29Sm90TmaWarpSpecializedAdapterINS1H_15DefaultEpilogueISK_SL_SL_NS1G_6thread17LinearCombinationISK_Li1EffLNS1L_9ScaleType4KindE0ELNS_15FloatRoundStyleE2ESK_EENS1_15EpilogueDefaultEEEEEvvEEEEvNT_6ParamsE --------------------------
	.section	.text._ZN7cutlass13device_kernelINS_4gemm6kernel13GemmUniversalIN4cute5tupleIJiiiiEEENS1_10collective13CollectiveMmaINS1_34MainloopSm90TmaGmmaWarpSpecializedILi3ENS5_IJNS4_1CILi2EEESB_NSA_ILi1EEEEEENS1_32KernelTmaWarpSpecializedPingpongEEENS5_IJNSA_ILi64EEENSA_ILi128EEENSA_ILi32EEEEEENS_6half_tENS5_IJlSC_lEEESK_SL_NS4_8TiledMMAINS4_8MMA_AtomIJNS4_4SM904GMMA26MMA_64x128x16_F32F16F16_SSILNSP_5MajorE0ELSR_0ELNSP_7ScaleInE1ELSS_1EEEEEENS4_6LayoutINS5_IJSC_SC_SC_EEENS5_IJNSA_ILi0EEESX_SX_EEEEENS5_IJNS4_10UnderscoreES10_S10_EEEEENS4_23SM90_TMA_LOAD_MULTICASTENS4_14ComposedLayoutINS4_7SwizzleILi2ELi4ELi3EEENS4_18smem_ptr_flag_bitsILi16EEENSV_INS5_IJNSA_ILi8EEESI_EEENS5_IJSI_SC_EEEEEEEvNS4_8identityES13_S1D_vS1E_EENS_8epilogue10collective6detail29Sm90TmaWarpSpecializedAdapterINS1H_15DefaultEpilogueISK_SL_SL_NS1G_6thread17LinearCombinationISK_Li1EffLNS1L_9ScaleType4KindE0ELNS_15FloatRoundStyleE2ESK_EENS1_15EpilogueDefaultEEEEEvvEEEEvNT_6ParamsE,"ax",@progbits
	.align	128
.text._ZN7cutlass13device_kernelINS_4gemm6kernel13GemmUniversalIN4cute5tupleIJiiiiEEENS1_10collective13CollectiveMmaINS1_34MainloopSm90TmaGmmaWarpSpecializedILi3ENS5_IJNS4_1CILi2EEESB_NSA_ILi1EEEEEENS1_32KernelTmaWarpSpecializedPingpongEEENS5_IJNSA_ILi64EEENSA_ILi128EEENSA_ILi32EEEEEENS_6half_tENS5_IJlSC_lEEESK_SL_NS4_8TiledMMAINS4_8MMA_AtomIJNS4_4SM904GMMA26MMA_64x128x16_F32F16F16_SSILNSP_5MajorE0ELSR_0ELNSP_7ScaleInE1ELSS_1EEEEEENS4_6LayoutINS5_IJSC_SC_SC_EEENS5_IJNSA_ILi0EEESX_SX_EEEEENS5_IJNS4_10UnderscoreES10_S10_EEEEENS4_23SM90_TMA_LOAD_MULTICASTENS4_14ComposedLayoutINS4_7SwizzleILi2ELi4ELi3EEENS4_18smem_ptr_flag_bitsILi16EEENSV_INS5_IJNSA_ILi8EEESI_EEENS5_IJSI_SC_EEEEEEEvNS4_8identityES13_S1D_vS1E_EENS_8epilogue10collective6detail29Sm90TmaWarpSpecializedAdapterINS1H_15DefaultEpilogueISK_SL_SL_NS1G_6thread17LinearCombinationISK_Li1EffLNS1L_9ScaleType4KindE0ELNS_15FloatRoundStyleE2ESK_EENS1_15EpilogueDefaultEEEEEvvEEEEvNT_6ParamsE:
        .type           _ZN7cutlass13device_kernelINS_4gemm6kernel13GemmUniversalIN4cute5tupleIJiiiiEEENS1_10collective13CollectiveMmaINS1_34MainloopSm90TmaGmmaWarpSpecializedILi3ENS5_IJNS4_1CILi2EEESB_NSA_ILi1EEEEEENS1_32KernelTmaWarpSpecializedPingpongEEENS5_IJNSA_ILi64EEENSA_ILi128EEENSA_ILi32EEEEEENS_6half_tENS5_IJlSC_lEEESK_SL_NS4_8TiledMMAINS4_8MMA_AtomIJNS4_4SM904GMMA26MMA_64x128x16_F32F16F16_SSILNSP_5MajorE0ELSR_0ELNSP_7ScaleInE1ELSS_1EEEEEENS4_6LayoutINS5_IJSC_SC_SC_EEENS5_IJNSA_ILi0EEESX_SX_EEEEENS5_IJNS4_10UnderscoreES10_S10_EEEEENS4_23SM90_TMA_LOAD_MULTICASTENS4_14ComposedLayoutINS4_7SwizzleILi2ELi4ELi3EEENS4_18smem_ptr_flag_bitsILi16EEENSV_INS5_IJNSA_ILi8EEESI_EEENS5_IJSI_SC_EEEEEEEvNS4_8identityES13_S1D_vS1E_EENS_8epilogue10collective6detail29Sm90TmaWarpSpecializedAdapterINS1H_15DefaultEpilogueISK_SL_SL_NS1G_6thread17LinearCombinationISK_Li1EffLNS1L_9ScaleType4KindE0ELNS_15FloatRoundStyleE2ESK_EENS1_15EpilogueDefaultEEEEEvvEEEEvNT_6ParamsE,@function
        .size           _ZN7cutlass13device_kernelINS_4gemm6kernel13GemmUniversalIN4cute5tupleIJiiiiEEENS1_10collective13CollectiveMmaINS1_34MainloopSm90TmaGmmaWarpSpecializedILi3ENS5_IJNS4_1CILi2EEESB_NSA_ILi1EEEEEENS1_32KernelTmaWarpSpecializedPingpongEEENS5_IJNSA_ILi64EEENSA_ILi128EEENSA_ILi32EEEEEENS_6half_tENS5_IJlSC_lEEESK_SL_NS4_8TiledMMAINS4_8MMA_AtomIJNS4_4SM904GMMA26MMA_64x128x16_F32F16F16_SSILNSP_5MajorE0ELSR_0ELNSP_7ScaleInE1ELSS_1EEEEEENS4_6LayoutINS5_IJSC_SC_SC_EEENS5_IJNSA_ILi0EEESX_SX_EEEEENS5_IJNS4_10UnderscoreES10_S10_EEEEENS4_23SM90_TMA_LOAD_MULTICASTENS4_14ComposedLayoutINS4_7SwizzleILi2ELi4ELi3EEENS4_18smem_ptr_flag_bitsILi16EEENSV_INS5_IJNSA_ILi8EEESI_EEENS5_IJSI_SC_EEEEEEEvNS4_8identityES13_S1D_vS1E_EENS_8epilogue10collective6detail29Sm90TmaWarpSpecializedAdapterINS1H_15DefaultEpilogueISK_SL_SL_NS1G_6thread17LinearCombinationISK_Li1EffLNS1L_9ScaleType4KindE0ELNS_15FloatRoundStyleE2ESK_EENS1_15EpilogueDefaultEEEEEvvEEEEvNT_6ParamsE,(.L_x_199 - _ZN7cutlass13device_kernelINS_4gemm6kernel13GemmUniversalIN4cute5tupleIJiiiiEEENS1_10collective13CollectiveMmaINS1_34MainloopSm90TmaGmmaWarpSpecializedILi3ENS5_IJNS4_1CILi2EEESB_NSA_ILi1EEEEEENS1_32KernelTmaWarpSpecializedPingpongEEENS5_IJNSA_ILi64EEENSA_ILi128EEENSA_ILi32EEEEEENS_6half_tENS5_IJlSC_lEEESK_SL_NS4_8TiledMMAINS4_8MMA_AtomIJNS4_4SM904GMMA26MMA_64x128x16_F32F16F16_SSILNSP_5MajorE0ELSR_0ELNSP_7ScaleInE1ELSS_1EEEEEENS4_6LayoutINS5_IJSC_SC_SC_EEENS5_IJNSA_ILi0EEESX_SX_EEEEENS5_IJNS4_10UnderscoreES10_S10_EEEEENS4_23SM90_TMA_LOAD_MULTICASTENS4_14ComposedLayoutINS4_7SwizzleILi2ELi4ELi3EEENS4_18smem_ptr_flag_bitsILi16EEENSV_INS5_IJNSA_ILi8EEESI_EEENS5_IJSI_SC_EEEEEEEvNS4_8identityES13_S1D_vS1E_EENS_8epilogue10collective6detail29Sm90TmaWarpSpecializedAdapterINS1H_15DefaultEpilogueISK_SL_SL_NS1G_6thread17LinearCombinationISK_Li1EffLNS1L_9ScaleType4KindE0ELNS_15FloatRoundStyleE2ESK_EENS1_15EpilogueDefaultEEEEEvvEEEEvNT_6ParamsE)
        .other          _ZN7cutlass13device_kernelINS_4gemm6kernel13GemmUniversalIN4cute5tupleIJiiiiEEENS1_10collective13CollectiveMmaINS1_34MainloopSm90TmaGmmaWarpSpecializedILi3ENS5_IJNS4_1CILi2EEESB_NSA_ILi1EEEEEENS1_32KernelTmaWarpSpecializedPingpongEEENS5_IJNSA_ILi64EEENSA_ILi128EEENSA_ILi32EEEEEENS_6half_tENS5_IJlSC_lEEESK_SL_NS4_8TiledMMAINS4_8MMA_AtomIJNS4_4SM904GMMA26MMA_64x128x16_F32F16F16_SSILNSP_5MajorE0ELSR_0ELNSP_7ScaleInE1ELSS_1EEEEEENS4_6LayoutINS5_IJSC_SC_SC_EEENS5_IJNSA_ILi0EEESX_SX_EEEEENS5_IJNS4_10UnderscoreES10_S10_EEEEENS4_23SM90_TMA_LOAD_MULTICASTENS4_14ComposedLayoutINS4_7SwizzleILi2ELi4ELi3EEENS4_18smem_ptr_flag_bitsILi16EEENSV_INS5_IJNSA_ILi8EEESI_EEENS5_IJSI_SC_EEEEEEEvNS4_8identityES13_S1D_vS1E_EENS_8epilogue10collective6detail29Sm90TmaWarpSpecializedAdapterINS1H_15DefaultEpilogueISK_SL_SL_NS1G_6thread17LinearCombinationISK_Li1EffLNS1L_9ScaleType4KindE0ELNS_15FloatRoundStyleE2ESK_EENS1_15EpilogueDefaultEEEEEvvEEEEvNT_6ParamsE,@"STO_CUDA_ENTRY STV_DEFAULT"
_ZN7cutlass13device_kernelINS_4gemm6kernel13GemmUniversalIN4cute5tupleIJiiiiEEENS1_10collective13CollectiveMmaINS1_34MainloopSm90TmaGmmaWarpSpecializedILi3ENS5_IJNS4_1CILi2EEESB_NSA_ILi1EEEEEENS1_32KernelTmaWarpSpecializedPingpongEEENS5_IJNSA_ILi64EEENSA_ILi128EEENSA_ILi32EEEEEENS_6half_tENS5_IJlSC_lEEESK_SL_NS4_8TiledMMAINS4_8MMA_AtomIJNS4_4SM904GMMA26MMA_64x128x16_F32F16F16_SSILNSP_5MajorE0ELSR_0ELNSP_7ScaleInE1ELSS_1EEEEEENS4_6LayoutINS5_IJSC_SC_SC_EEENS5_IJNSA_ILi0EEESX_SX_EEEEENS5_IJNS4_10UnderscoreES10_S10_EEEEENS4_23SM90_TMA_LOAD_MULTICASTENS4_14ComposedLayoutINS4_7SwizzleILi2ELi4ELi3EEENS4_18smem_ptr_flag_bitsILi16EEENSV_INS5_IJNSA_ILi8EEESI_EEENS5_IJSI_SC_EEEEEEEvNS4_8identityES13_S1D_vS1E_EENS_8epilogue10collective6detail29Sm90TmaWarpSpecializedAdapterINS1H_15DefaultEpilogueISK_SL_SL_NS1G_6thread17LinearCombinationISK_Li1EffLNS1L_9ScaleType4KindE0ELNS_15FloatRoundStyleE2ESK_EENS1_15EpilogueDefaultEEEEEvvEEEEvNT_6ParamsE:
[----:B------:R-:W0:Y:S02]  /*0000*/  LDC R1, c[0x0][0x28] ;  /* 0x00000a00ff017b82 */ /* 0x000e240000000800 */
[----:B0-----:R-:W-:Y:S01]  /*0010*/  VIADD R1, R1, 0xfffffff8 ;  /* 0xfffffff801017836 */ /* 0x001fe20000000000 */
[----:B------:R-:W0:Y:S01]  /*0020*/  S2R R4, SR_TID.X ;  /* 0x0000000000047919 */ /* 0x000e220000002100 */
[----:B------:R-:W-:Y:S01]  /*0030*/  ELECT P0, URZ, PT ;  /* 0x00000000003f782f */ /* 0x000fe20003800000 */
[----:B------:R-:W-:Y:S01]  /*0040*/  BSSY B0, `(.L_x_0) ;  /* 0x000000f000007945 */ /* 0x000fe20003800000 */
[--C-:B0-----:R-:W-:Y:S02]  /*0050*/  SHF.R.U32.HI R2, RZ, 0x5, R4.reuse ;  /* 0x00000005ff027819 */ /* 0x101fe40000011604 */
[----:B------:R-:W-:-:S03]  /*0060*/  SHF.R.U32.HI R7, RZ, 0x7, R4 ;  /* 0x00000007ff077819 */ /* 0x000fc60000011604 */
[----:B------:R-:W0:Y:S04]  /*0070*/  SHFL.IDX PT, R5, R2, RZ, 0x1f ;  /* 0x00001fff02057589 */ /* 0x000e2800000e0000 */
[----:B------:R1:W2:Y:S01]  /*0080*/  SHFL.IDX PT, R10, R7, RZ, 0x1f ;  /* 0x00001fff070a7589 */ /* 0x0002a200000e0000 */
[----:B0-----:R-:W-:-:S13]  /*0090*/  ISETP.NE.OR P0, PT, R5, RZ, !P0 ;  /* 0x000000ff0500720c */ /* 0x001fda0004705670 */
[----:B-12---:R-:W-:Y:S05]  /*00a0*/  @P0 BRA `(.L_x_1) ;  /* 0x0000000000200947 */ /* 0x006fea0003800000 */
[----:B------:R-:W-:Y:S02]  /*00b0*/  ULDC.64 UR4, c[0x0][0x198] ;  /* 0x0000660000047ab9 */ /* 0x000fe40000000a00 */
[----:B------:R-:W-:Y:S02]  /*00c0*/  UIADD3 UR6, UP0, UR4, 0xf0, URZ ;  /* 0x000000f004067890 */ /* 0x000fe4000ff1e03f */
[----:B------:R-:W-:Y:S02]  /*00d0*/  UIADD3 UR4, UP1, UR4, 0x1f0, URZ ;  /* 0x000001f004047890 */ /* 0x000fe4000ff3e03f */
[----:B------:R-:W-:Y:S02]  /*00e0*/  UIADD3.X UR7, URZ, UR5, URZ, UP0, !UPT ;  /* 0x000000053f077290 */ /* 0x000fe400087fe43f */
[----:B------:R-:W-:-:S07]  /*00f0*/  UIADD3.X UR5, URZ, UR5, URZ, UP1, !UPT ;  /* 0x000000053f057290 */ /* 0x000fce0008ffe43f */
[----:B------:R0:W-:Y:S02]  /*0100*/  UTMACCTL.PF [UR6] ;  /* 0x00000000060079b9 */ /* 0x0001e40008040000 */
[----:B------:R0:W-:Y:S02]  /*0110*/  UTMACCTL.PF [UR4] ;  /* 0x00000000040079b9 */ /* 0x0001e40008040000 */
[----:B0-----:R-:W-:Y:S01]  /*0120*/  NOP ;  /* 0x0000000000007918 */ /* 0x001fe20000000000 */
.L_x_1:
[----:B------:R-:W-:Y:S05]  /*0130*/  BSYNC B0 ;  /* 0x0000000000007941 */ /* 0x000fea0003800000 */
.L_x_0:
[----:B------:R-:W0:Y:S01]  /*0140*/  SHFL.IDX PT, R8, R2, RZ, 0x1f ;  /* 0x00001fff02087589 */ /* 0x000e2200000e0000 */
[----:B------:R-:W-:-:S04]  /*0150*/  SHF.R.S32.HI R3, RZ, 0x1f, R4 ;  /* 0x0000001fff037819 */ /* 0x000fc80000011404 */
[----:B------:R-:W-:Y:S02]  /*0160*/  LEA.HI R3, R3, R4, RZ, 0x7 ;  /* 0x0000000403037211 */ /* 0x000fe400078f38ff */
[----:B0-----:R-:W-:-:S13]  /*0170*/  ISETP.NE.AND P0, PT, R8, RZ, PT ;  /* 0x000000ff0800720c */ /* 0x001fda0003f05270 */
[----:B------:R-:W-:Y:S05]  /*0180*/  @P0 BRA `(.L_x_2) ;  /* 0x0000000000500947 */ /* 0x000fea0003800000 */
[----:B------:R-:W0:Y:S01]  /*0190*/  S2UR UR8, SR_CgaCtaId ;  /* 0x00000000000879c3 */ /* 0x000e220000008800 */
[----:B------:R-:W-:Y:S01]  /*01a0*/  UMOV UR4, 0x400 ;  /* 0x0000040000047882 */ /* 0x000fe20000000000 */
[----:B------:R-:W-:Y:S01]  /*01b0*/  UMOV UR5, 0x1 ;  /* 0x0000000100057882 */ /* 0x000fe20000000000 */
[----:B------:R-:W-:Y:S01]  /*01c0*/  UMOV UR6, 0x3 ;  /* 0x0000000300067882 */ /* 0x000fe20000000000 */
[----:B------:R-:W-:Y:S01]  /*01d0*/  ELECT P0, URZ, PT ;  /* 0x00000000003f782f */ /* 0x000fe20003800000 */
[----:B------:R-:W-:-:S04]  /*01e0*/  UIADD3 UR6, -UR6, 0x100000, URZ ;  /* 0x0010000006067890 */ /* 0x000fc8000fffe13f */
[----:B------:R-:W-:Y:S02]  /*01f0*/  USHF.L.U32 UR7, UR6, 0xb, URZ ;  /* 0x0000000b06077899 */ /* 0x000fe4000800063f */
[----:B------:R-:W-:Y:S02]  /*0200*/  USHF.L.U32 UR6, UR6, 0x1, URZ ;  /* 0x0000000106067899 */ /* 0x000fe4000800063f */
[----:B0-----:R-:W-:Y:S02]  /*0210*/  ULEA UR8, UR8, UR4, 0x18 ;  /* 0x0000000408087291 */ /* 0x001fe4000f8ec03f */
[----:B------:R-:W-:-:S04]  /*0220*/  UIADD3 UR4, -UR5, 0x100000, URZ ;  /* 0x0010000005047890 */ /* 0x000fc8000fffe13f */
[----:B------:R-:W-:Y:S02]  /*0230*/  USHF.L.U32 UR5, UR4, 0xb, URZ ;  /* 0x0000000b04057899 */ /* 0x000fe4000800063f */
[----:B------:R-:W-:Y:S01]  /*0240*/  USHF.L.U32 UR4, UR4, 0x1, URZ ;  /* 0x0000000104047899 */ /* 0x000fe2000800063f */
[----:B------:R-:W0:Y:S11]  /*0250*/  FENCE.VIEW.ASYNC.S ;  /* 0x00000000000073c6 */ /* 0x000e360000000000 */
[----:B0-----:R0:W1:Y:S01]  /*0260*/  SYNCS.EXCH.64 URZ, [UR8], UR4 ;  /* 0x00000004083f75b2 */ /* 0x0010620008000100 */
[----:B------:R0:W2:Y:S01]  /*0270*/  SYNCS.EXCH.64 URZ, [UR8+0x18], UR6 ;  /* 0x00001806083f75b2 */ /* 0x0000a20008000100 */
[----:B------:R0:W3:Y:S01]  /*0280*/  SYNCS.EXCH.64 URZ, [UR8+0x8], UR4 ;  /* 0x00000804083f75b2 */ /* 0x0000e20008000100 */
[----:B------:R0:W4:Y:S01]  /*0290*/  SYNCS.EXCH.64 URZ, [UR8+0x20], UR6 ;  /* 0x00002006083f75b2 */ /* 0x0001220008000100 */
[----:B------:R0:W0:Y:S01]  /*02a0*/  SYNCS.EXCH.64 URZ, [UR8+0x10], UR4 ;  /* 0x00001004083f75b2 */ /* 0x0000220008000100 */
[----:B------:R0:W0:Y:S01]  /*02b0*/  SYNCS.EXCH.64 URZ, [UR8+0x28], UR6 ;  /* 0x00002806083f75b2 */ /* 0x0000220008000100 */
[----:B------:R-:W-:Y:S01]  /*02c0*/  NOP ;  /* 0x0000000000007918 */ /* 0x000fe20000000000 */
.L_x_2:
[----:B------:R-:W5:Y:S01]  /*02d0*/  SHFL.IDX PT, R13, R2, RZ, 0x1f ;  /* 0x00001fff020d7589 */ /* 0x000f6200000e0000 */
[----:B------:R-:W1:Y:S01]  /*02e0*/  S2UR UR12, SR_CTAID.X ;  /* 0x00000000000c79c3 */ /* 0x000e620000002500 */
[----:B------:R-:W-:Y:S02]  /*02f0*/  LOP3.LUT R3, R3, 0xffffff80, RZ, 0xc0, !PT ;  /* 0xffffff8003037812 */ /* 0x000fe400078ec0ff */
[----:B------:R-:W-:Y:S01]  /*0300*/  ELECT P0, URZ, PT ;  /* 0x00000000003f782f */ /* 0x000fe20003800000 */
[----:B------:R2:W3:Y:S01]  /*0310*/  SHFL.IDX PT, R12, R2, RZ, 0x1f ;  /* 0x00001fff020c7589 */ /* 0x0004e200000e0000 */
[----:B------:R-:W-:Y:S01]  /*0320*/  ELECT P1, URZ, PT ;  /* 0x00000000003f782f */ /* 0x000fe20003820000 */
[----:B------:R-:W-:Y:S01]  /*0330*/  NOP ;  /* 0x0000000000007918 */ /* 0x000fe20000000000 */
[----:B------:R-:W-:Y:S01]  /*0340*/  IMAD.IADD R3, R4, 0x1, -R3 ;  /* 0x0000000104037824 */ /* 0x000fe200078e0a03 */
[----:B------:R-:W4:Y:S01]  /*0350*/  S2R R6, SR_CTAID.Y ;  /* 0x0000000000067919 */ /* 0x000f220000002600 */
[----:B0-----:R-:W-:Y:S01]  /*0360*/  ULDC UR4, c[0x0][0x150] ;  /* 0x0000540000047ab9 */ /* 0x001fe20000000800 */
[----:B------:R-:W0:Y:S01]  /*0370*/  LDC R14, c[0x0][0x144] ;  /* 0x00005100ff0e7b82 */ /* 0x000e220000000800 */
[----:B------:R-:W-:Y:S01]  /*0380*/  UMOV UR11, 0x80 ;  /* 0x00000080000b7882 */ /* 0x000fe20000000000 */
[----:B------:R-:W-:Y:S01]  /*0390*/  SHF.R.S32.HI R0, RZ, 0x1f, R3 ;  /* 0x0000001fff007819 */ /* 0x000fe20000011403 */
[----:B------:R-:W-:Y:S01]  /*03a0*/  NOP ;  /* 0x0000000000007918 */ /* 0x000fe20000000000 */
[C---:B------:R-:W-:Y:S01]  /*03b0*/  VIADD R35, R10.reuse, 0xffffffff ;  /* 0xffffffff0a237836 */ /* 0x040fe20000000000 */
[----:B------:R-:W-:Y:S01]  /*03c0*/  ISETP.NE.AND P4, PT, R10, RZ, PT ;  /* 0x000000ff0a00720c */ /* 0x000fe20003f85270 */
[----:B------:R-:W-:Y:S01]  /*03d0*/  IMAD.MOV.U32 R89, RZ, RZ, 0x1 ;  /* 0x00000001ff597424 */ /* 0x000fe200078e00ff */
[----:B------:R-:W-:Y:S01]  /*03e0*/  LEA.HI R9, R0, R3, RZ, 0x3 ;  /* 0x0000000300097211 */ /* 0x000fe200078f18ff */
[----:B------:R-:W0:Y:S01]  /*03f0*/  LDC R15, c[0x0][0x140] ;  /* 0x00005000ff0f7b82 */ /* 0x000e220000000800 */
[----:B------:R-:W-:-:S02]  /*0400*/  ISETP.GE.U32.AND P6, PT, R35, 0x2, PT ;  /* 0x000000022300780c */ /* 0x000fc40003fc6070 */
[--C-:B------:R-:W-:Y:S02]  /*0410*/  SHF.R.S32.HI R11, RZ, 0x3, R9.reuse ;  /* 0x00000003ff0b7819 */ /* 0x100fe40000011409 */
[----:B--2---:R-:W-:Y:S02]  /*0420*/  SHF.R.S32.HI R2, RZ, 0x1f, R9 ;  /* 0x0000001fff027819 */ /* 0x004fe40000011409 */
[----:B------:R-:W-:Y:S01]  /*0430*/  SHF.R.S32.HI R9, RZ, 0x1f, R8 ;  /* 0x0000001fff097819 */ /* 0x000fe20000011408 */
[----:B------:R-:W2:Y:S01]  /*0440*/  LDC R25, c[0x0][0x148] ;  /* 0x00005200ff197b82 */ /* 0x000ea20000000800 */
[----:B-----5:R-:W-:Y:S02]  /*0450*/  ISETP.NE.OR P0, PT, R13, RZ, !P0 ;  /* 0x000000ff0d00720c */ /* 0x020fe40004705670 */
[----:B-1----:R-:W-:Y:S02]  /*0460*/  I2FP.F32.U32 R13, UR12 ;  /* 0x0000000c000d7c45 */ /* 0x002fe40008201000 */
[----:B------:R-:W-:-:S02]  /*0470*/  LEA.HI R2, R2, R11, RZ, 0x2 ;  /* 0x0000000b02027211 */ /* 0x000fc400078f10ff */
[----:B------:R-:W-:Y:S01]  /*0480*/  LEA.HI R9, R9, R8, RZ, 0x2 ;  /* 0x0000000809097211 */ /* 0x000fe200078f10ff */
[----:B------:R-:W-:Y:S01]  /*0490*/  FMUL R13, R13, UR4 ;  /* 0x000000040d0d7c20 */ /* 0x000fe20008400000 */
[----:B---3--:R-:W-:Y:S01]  /*04a0*/  ISETP.NE.OR P1, PT, R12, RZ, !P1 ;  /* 0x000000ff0c00720c */ /* 0x008fe20004f25670 */
[----:B------:R-:W-:Y:S01]  /*04b0*/  ULDC UR4, c[0x0][0x154] ;  /* 0x0000550000047ab9 */ /* 0x000fe20000000800 */
[----:B------:R-:W-:Y:S02]  /*04c0*/  LOP3.LUT R12, R2, 0xfffffffc, RZ, 0xc0, !PT ;  /* 0xfffffffc020c7812 */ /* 0x000fe400078ec0ff */
[----:B------:R-:W-:Y:S01]  /*04d0*/  LOP3.LUT R9, R9, 0x3ffffffc, RZ, 0xc0, !PT ;  /* 0x3ffffffc09097812 */ /* 0x000fe200078ec0ff */
[----:B------:R-:W1:Y:S01]  /*04e0*/  F2I.U32.TRUNC.NTZ R13, R13 ;  /* 0x0000000d000d7305 */ /* 0x000e62000020f000 */
[----:B------:R-:W-:Y:S01]  /*04f0*/  SHF.R.S32.HI R2, RZ, 0x1f, R5 ;  /* 0x0000001fff027819 */ /* 0x000fe20000011405 */
[----:B------:R-:W-:Y:S01]  /*0500*/  IMAD.IADD R12, R11, 0x1, -R12 ;  /* 0x000000010b0c7824 */ /* 0x000fe200078e0a0c */
[----:B------:R-:W-:Y:S01]  /*0510*/  VOTEU.ALL UP1, P0 ;  /* 0x00000000003f7886 */ /* 0x000fe20000020000 */
[----:B------:R-:W-:Y:S01]  /*0520*/  IMAD.IADD R9, R8, 0x1, -R9 ;  /* 0x0000000108097824 */ /* 0x000fe200078e0a09 */
[----:B------:R-:W-:Y:S01]  /*0530*/  LEA.HI R2, R2, R5, RZ, 0x2 ;  /* 0x0000000502027211 */ /* 0x000fe200078f10ff */
[----:B------:R-:W-:Y:S01]  /*0540*/  VOTEU.ALL UP0, P0 ;  /* 0x00000000003f7886 */ /* 0x000fe20000000000 */
[----:B----4-:R-:W-:Y:S01]  /*0550*/  I2FP.F32.U32 R8, R6 ;  /* 0x0000000600087245 */ /* 0x010fe20000201000 */
[----:B------:R-:W-:Y:S01]  /*0560*/  IMAD R9, R9, 0x4, R12 ;  /* 0x0000000409097824 */ /* 0x000fe200078e020c */
[----:B------:R-:W-:Y:S01]  /*0570*/  LOP3.LUT R2, R2, 0xfffffffc, RZ, 0xc0, !PT ;  /* 0xfffffffc02027812 */ /* 0x000fe200078ec0ff */
[----:B------:R-:W-:Y:S01]  /*0580*/  VOTEU.ALL UP2, P1 ;  /* 0x00000000003f7886 */ /* 0x000fe20000840000 */
[----:B------:R-:W3:Y:S01]  /*0590*/  @!UP1 S2UR UR7, SR_CgaCtaId ;  /* 0x00000000000799c3 */ /* 0x000ee20000008800 */
[----:B------:R-:W-:Y:S01]  /*05a0*/  FMUL R8, R8, UR4 ;  /* 0x0000000408087c20 */ /* 0x000fe20008400000 */
[----:B------:R-:W-:Y:S01]  /*05b0*/  IMAD.SHL.U32 R88, R9, 0x4, RZ ;  /* 0x0000000409587824 */ /* 0x000fe200078e00ff */
[----:B------:R-:W-:Y:S01]  /*05c0*/  UMOV UR4, 0x20 ;  /* 0x0000002000047882 */ /* 0x000fe20000000000 */
[----:B------:R-:W-:Y:S01]  /*05d0*/  IMAD.IADD R5, R5, 0x1, -R2 ;  /* 0x0000000105057824 */ /* 0x000fe200078e0a02 */
[----:B------:R-:W-:Y:S01]  /*05e0*/  LEA.HI R2, R9, R9, RZ, 0x1 ;  /* 0x0000000909027211 */ /* 0x000fe200078f08ff */
[----:B-1----:R-:W-:Y:S01]  /*05f0*/  IMAD.MOV R13, RZ, RZ, -R13 ;  /* 0x000000ffff0d7224 */ /* 0x002fe200078e0a0d */
[----:B------:R-:W1:Y:S01]  /*0600*/  F2I.U32.TRUNC.NTZ R8, R8 ;  /* 0x0000000800087305 */ /* 0x000e62000020f000 */
[----:B------:R-:W4:Y:S01]  /*0610*/  @!UP2 S2UR UR10, SR_CgaCtaId ;  /* 0x00000000000aa9c3 */ /* 0x000f220000008800 */
[----:B------:R-:W-:Y:S01]  /*0620*/  LOP3.LUT R2, R2, 0xfffffffe, RZ, 0xc0, !PT ;  /* 0xfffffffe02027812 */ /* 0x000fe200078ec0ff */
[----:B0-----:R-:W-:Y:S01]  /*0630*/  IMAD R21, R14, R13, UR12 ;  /* 0x0000000c0e157e24 */ /* 0x001fe2000f8e020d */
[----:B------:R-:W-:Y:S01]  /*0640*/  @!UP1 UMOV UR6, 0x400 ;  /* 0x0000040000069882 */ /* 0x000fe20000000000 */
[----:B------:R-:W-:-:S04]  /*0650*/  @!UP1 UIADD3 UR4, -UR4, 0x100000, URZ ;  /* 0x0010000004049890 */ /* 0x000fc8000fffe13f */
[----:B------:R-:W-:Y:S02]  /*0660*/  @!UP1 USHF.L.U32 UR5, UR4, 0xb, URZ ;  /* 0x0000000b04059899 */ /* 0x000fe4000800063f */
[----:B------:R-:W-:Y:S01]  /*0670*/  @!UP1 USHF.L.U32 UR4, UR4, 0x1, URZ ;  /* 0x0000000104049899 */ /* 0x000fe2000800063f */
[C---:B------:R-:W-:Y:S01]  /*0680*/  LOP3.LUT R88, R9.reuse, 0xc, R88, 0x78, !PT ;  /* 0x0000000c09587812 */ /* 0x040fe200078e7858 */
[----:B------:R-:W-:Y:S01]  /*0690*/  IMAD.IADD R2, R9, 0x1, -R2 ;  /* 0x0000000109027824 */ /* 0x000fe200078e0a02 */
[----:B------:R-:W-:Y:S01]  /*06a0*/  @!UP2 UMOV UR9, 0x400 ;  /* 0x000004000009a882 */ /* 0x000fe20000000000 */
[----:B------:R-:W-:Y:S01]  /*06b0*/  VOTEU.ALL UP3, P1 ;  /* 0x00000000003f7886 */ /* 0x000fe20000860000 */
[----:B------:R-:W-:Y:S01]  /*06c0*/  VOTEU.ALL UP4, P1 ;  /* 0x00000000003f7886 */ /* 0x000fe20000880000 */
[----:B------:R-:W-:Y:S01]  /*06d0*/  VOTEU.ALL UP5, P1 ;  /* 0x00000000003f7886 */ /* 0x000fe200008a0000 */
[----:B------:R-:W-:Y:S01]  /*06e0*/  ISETP.NE.AND P3, PT, R2, R21, PT ;  /* 0x000000150200720c */ /* 0x000fe20003f65270 */
[----:B------:R0:W0:Y:S01]  /*06f0*/  SHFL.IDX PT, R14, R7, RZ, 0x1f ;  /* 0x00001fff070e7589 */ /* 0x00002200000e0000 */
[----:B------:R-:W-:Y:S01]  /*0700*/  ISETP.EQ.U32.AND P2, PT, R15, 0x1, PT ;  /* 0x000000010f00780c */ /* 0x000fe20003f42070 */
[----:B-1----:R-:W-:Y:S01]  /*0710*/  IMAD.MOV R20, RZ, RZ, -R8 ;  /* 0x000000ffff147224 */ /* 0x002fe200078e0a08 */
[----:B---3--:R-:W-:-:S02]  /*0720*/  @!UP1 ULEA UR8, UR7, UR6, 0x18 ;  /* 0x0000000607089291 */ /* 0x008fc4000f8ec03f */
[----:B------:R-:W-:-:S04]  /*0730*/  @!UP2 UIADD3 UR6, -UR11, 0x100000, URZ ;  /* 0x001000000b06a890 */ /* 0x000fc8000fffe13f */
[----:B------:R-:W-:Y:S02]  /*0740*/  @!UP2 USHF.L.U32 UR7, UR6, 0xb, URZ ;  /* 0x0000000b0607a899 */ /* 0x000fe4000800063f */
[----:B------:R-:W-:Y:S01]  /*0750*/  @!UP2 USHF.L.U32 UR6, UR6, 0x1, URZ ;  /* 0x000000010606a899 */ /* 0x000fe2000800063f */
[----:B--2---:R-:W-:Y:S01]  /*0760*/  IMAD R9, R25, R20, R6 ;  /* 0x0000001419097224 */ /* 0x004fe200078e0206 */
[----:B------:R-:W-:Y:S01]  /*0770*/  VOTEU.ALL UP1, P0 ;  /* 0x00000000003f7886 */ /* 0x000fe20000020000 */
[----:B------:R-:W-:Y:S01]  /*0780*/  LOP3.LUT P0, RZ, R3, 0x7, RZ, 0xc0, !PT ;  /* 0x0000000703ff7812 */ /* 0x000fe2000780c0ff */
[----:B----4-:R-:W-:Y:S01]  /*0790*/  @!UP2 ULEA UR9, UR10, UR9, 0x18 ;  /* 0x000000090a09a291 */ /* 0x010fe2000f8ec03f */
[----:B------:R-:W-:Y:S01]  /*07a0*/  @P3 LEA.HI R2, R88, R88, RZ, 0x1 ;  /* 0x0000005858023211 */ /* 0x000fe200078f08ff */
[----:B------:R-:W-:Y:S01]  /*07b0*/  VOTEU.ALL UP2, P1 ;  /* 0x00000000003f7886 */ /* 0x000fe20000840000 */
[----:B------:R-:W-:Y:S01]  /*07c0*/  ISETP.NE.AND P1, PT, R5, 0x3, PT ;  /* 0x000000030500780c */ /* 0x000fe20003f25270 */
[----:B------:R-:W1:Y:S02]  /*07d0*/  FENCE.VIEW.ASYNC.S ;  /* 0x00000000000073c6 */ /* 0x000e640000000000 */
[----:B-1----:R1:W2:Y:S01]  /*07e0*/  @!UP0 SYNCS.EXCH.64 URZ, [UR8+0x60], UR4 ;  /* 0x00006004083f85b2 */ /* 0x0022a20008000100 */
[----:B------:R-:W-:-:S02]  /*07f0*/  @P3 SHF.R.S32.HI R2, RZ, 0x1, R2 ;  /* 0x00000001ff023819 */ /* 0x000fc40000011402 */
[----:B------:R-:W-:Y:S02]  /*0800*/  ISETP.EQ.OR P1, PT, R5, RZ, !P1 ;  /* 0x000000ff0500720c */ /* 0x000fe40004f22670 */
[----:B------:R-:W-:Y:S02]  /*0810*/  @P3 ISETP.NE.AND P5, PT, R2, R9, PT ;  /* 0x000000090200320c */ /* 0x000fe40003fa5270 */
[----:B------:R-:W-:Y:S02]  /*0820*/  ISETP.LT.U32.AND P0, PT, R88, 0x4, !P0 ;  /* 0x000000045800780c */ /* 0x000fe40004701070 */
[----:B------:R-:W-:Y:S02]  /*0830*/  ISETP.EQ.AND P1, PT, R10, RZ, P1 ;  /* 0x000000ff0a00720c */ /* 0x000fe40000f22270 */
[----:B------:R-:W-:Y:S02]  /*0840*/  SEL R2, RZ, 0x1, !P0 ;  /* 0x00000001ff027807 */ /* 0x000fe40004000000 */
[----:B------:R-:W-:-:S02]  /*0850*/  @P3 SEL R89, RZ, 0x1, P5 ;  /* 0x00000001ff593807 */ /* 0x000fc40002800000 */
[----:B------:R-:W-:Y:S01]  /*0860*/  SEL R16, RZ, 0x1, !P1 ;  /* 0x00000001ff107807 */ /* 0x000fe20004800000 */
[----:B------:R1:W3:Y:S01]  /*0870*/  @!UP1 SYNCS.EXCH.64 URZ, [UR8+0x68], UR4 ;  /* 0x00006804083f95b2 */ /* 0x0002e20008000100 */
[----:B------:R-:W-:Y:S01]  /*0880*/  NOP ;  /* 0x0000000000007918 */ /* 0x000fe20000000000 */
[----:B------:R-:W-:Y:S02]  /*0890*/  LOP3.LUT R89, R89, R2, RZ, 0xc0, !PT ;  /* 0x0000000259597212 */ /* 0x000fe400078ec0ff */
[----:B------:R-:W-:Y:S01]  /*08a0*/  SEL R16, R16, 0x2, P6 ;  /* 0x0000000210107807 */ /* 0x000fe20003000000 */
[----:B------:R1:W4:Y:S01]  /*08b0*/  @!UP2 SYNCS.EXCH.64 URZ, [UR9+0x40], UR6 ;  /* 0x00004006093fa5b2 */ /* 0x0003220008000100 */
[----:B------:R1:W0:Y:S01]  /*08c0*/  @!UP3 SYNCS.EXCH.64 URZ, [UR9+0x48], UR6 ;  /* 0x00004806093fb5b2 */ /* 0x0002220008000100 */
[----:B------:R1:W0:Y:S01]  /*08d0*/  @!UP4 SYNCS.EXCH.64 URZ, [UR9+0x50], UR6 ;  /* 0x00005006093fc5b2 */ /* 0x0002220008000100 */
[----:B------:R1:W0:Y:S01]  /*08e0*/  @!UP5 SYNCS.EXCH.64 URZ, [UR9+0x58], UR6 ;  /* 0x00005806093fd5b2 */ /* 0x0002220008000100 */
[----:B------:R-:W-:Y:S01]  /*08f0*/  NOP ;  /* 0x0000000000007918 */ /* 0x000fe20000000000 */
[----:B-12---:R-:W-:Y:S05]  /*0900*/  @!P2 BRA `(.L_x_3) ;  /* 0x000000000008a947 */ /* 0x006fea0003800000 */
[----:B0--34-:R-:W-:Y:S01]  /*0910*/  UCGABAR_ARV ;  /* 0x00000000000079c7 */ /* 0x019fe20008000000 */
[----:B------:R-:W-:Y:S05]  /*0920*/  BRA `(.L_x_4) ;  /* 0x0000000000047947 */ /* 0x000fea0003800000 */
.L_x_3:
[----:B0--34-:R-:W-:Y:S01]  /*0930*/  NOP ;  /* 0x0000000000007918 */ /* 0x019fe20000000000 */
.L_x_4:
[----:B------:R-:W-:Y:S01]  /*0940*/  ULDC.64 UR4, c[0x0][0x598] ;  /* 0x0001660000047ab9 */ /* 0x000fe20000000a00 */
[----:B------:R-:W-:Y:S01]  /*0950*/  ULDC.64 UR36, c[0x0][0x208] ;  /* 0x0000820000247ab9 */ /* 0x000fe20000000a00 */
[----:B------:R-:W-:-:S04]  /*0960*/  ISETP.NE.U32.AND P0, PT, RZ, UR4, PT ;  /* 0x00000004ff007c0c */ /* 0x000fc8000bf05070 */
[----:B------:R-:W-:-:S13]  /*0970*/  ISETP.NE.AND.EX P0, PT, RZ, UR5, PT, P0 ;  /* 0x00000005ff007c0c */ /* 0x000fda000bf05300 */
[----:B------:R-:W-:Y:S05]  /*0980*/  @!P0 BRA `(.L_x_5) ;  /* 0x00000000001c8947 */ /* 0x000fea0003800000 */
[----:B------:R-:W0:Y:S02]  /*0990*/  LDC.64 R8, c[0x0][0x598] ;  /* 0x00016600ff087b82 */ /* 0x000e240000000a00 */
[----:B0-----:R-:W2:Y:S02]  /*09a0*/  LDG.E.64 R8, desc[UR36][R8.64] ;  /* 0x0000002408087981 */ /* 0x001ea4000c1e1b00 */
[----:B--2---:R-:W-:-:S04]  /*09b0*/  ISETP.NE.U32.AND P0, PT, R8, RZ, PT ;  /* 0x000000ff0800720c */ /* 0x004fc80003f05070 */
[----:B------:R-:W-:-:S13]  /*09c0*/  ISETP.NE.AND.EX P0, PT, R9, RZ, PT, P0 ;  /* 0x000000ff0900720c */ /* 0x000fda0003f05300 */
[----:B------:R-:W-:Y:S05]  /*09d0*/  @!P0 BRA `(.L_x_5) ;  /* 0x0000000000088947 */ /* 0x000fea0003800000 */
[----:B------:R0:W5:Y:S01]  /*09e0*/  LD.E R90, desc[UR36][R8.64] ;  /* 0x00000024085a7980 */ /* 0x000162000c101900 */
[----:B------:R-:W-:Y:S05]  /*09f0*/  BRA `(.L_x_6) ;  /* 0x0000000000247947 */ /* 0x000fea0003800000 */
.L_x_5:
[----:B------:R-:W-:Y:S02]  /*0a00*/  ULDC.64 UR4, c[0x0][0x588] ;  /* 0x0001620000047ab9 */ /* 0x000fe40000000a00 */
[----:B------:R-:W-:-:S04]  /*0a10*/  ISETP.NE.U32.AND P0, PT, RZ, UR4, PT ;  /* 0x00000004ff007c0c */ /* 0x000fc8000bf05070 */
[----:B------:R-:W-:-:S13]  /*0a20*/  ISETP.NE.AND.EX P0, PT, RZ, UR5, PT, P0 ;  /* 0x00000005ff007c0c */ /* 0x000fda000bf05300 */
[----:B------:R-:W-:Y:S05]  /*0a30*/  @!P0 BRA `(.L_x_7) ;  /* 0x00000000000c8947 */ /* 0x000fea0003800000 */
[----:B------:R-:W0:Y:S02]  /*0a40*/  LDC.64 R90, c[0x0][0x588] ;  /* 0x00016200ff5a7b82 */ /* 0x000e240000000a00 */
[----:B0-----:R1:W5:Y:S01]  /*0a50*/  LDG.E R90, desc[UR36][R90.64] ;  /* 0x000000245a5a7981 */ /* 0x001362000c1e1900 */
[----:B------:R-:W-:Y:S05]  /*0a60*/  BRA `(.L_x_6) ;  /* 0x0000000000087947 */ /* 0x000fea0003800000 */
.L_x_7:
[----:B------:R-:W-:Y:S02]  /*0a70*/  ULDC UR4, c[0x0][0x580] ;  /* 0x0001600000047ab9 */ /* 0x000fe40000000800 */
[----:B------:R-:W-:-:S07]  /*0a80*/  IMAD.U32 R90, RZ, RZ, UR4 ;  /* 0x00000004ff5a7e24 */ /* 0x000fce000f8e00ff */
.L_x_6:
[----:B------:R-:W-:Y:S02]  /*0a90*/  ULDC.64 UR4, c[0x0][0x5a0] ;  /* 0x0001680000047ab9 */ /* 0x000fe40000000a00 */
[----:B------:R-:W-:-:S04]  /*0aa0*/  ISETP.NE.U32.AND P0, PT, RZ, UR4, PT ;  /* 0x00000004ff007c0c */ /* 0x000fc8000bf05070 */
[----:B------:R-:W-:-:S13]  /*0ab0*/  ISETP.NE.AND.EX P0, PT, RZ, UR5, PT, P0 ;  /* 0x00000005ff007c0c */ /* 0x000fda000bf05300 */
[----:B------:R-:W-:Y:S05]  /*0ac0*/  @!P0 BRA `(.L_x_8) ;  /* 0x00000000001c8947 */ /* 0x000fea0003800000 */
[----:B0-----:R-:W0:Y:S02]  /*0ad0*/  LDC.64 R8, c[0x0][0x5a0] ;  /* 0x00016800ff087b82 */ /* 0x001e240000000a00 */
[----:B0-----:R-:W2:Y:S02]  /*0ae0*/  LDG.E.64 R8, desc[UR36][R8.64] ;  /* 0x0000002408087981 */ /* 0x001ea4000c1e1b00 */
[----:B--2---:R-:W-:-:S04]  /*0af0*/  ISETP.NE.U32.AND P0, PT, R8, RZ, PT ;  /* 0x000000ff0800720c */ /* 0x004fc80003f05070 */
[----:B------:R-:W-:-:S13]  /*0b00*/  ISETP.NE.AND.EX P0, PT, R9, RZ, PT, P0 ;  /* 0x000000ff0900720c */ /* 0x000fda0003f05300 */
[----:B------:R-:W-:Y:S05]  /*0b10*/  @!P0 BRA `(.L_x_8) ;  /* 0x0000000000088947 */ /* 0x000fea0003800000 */
[----:B-1----:R0:W5:Y:S01]  /*0b20*/  LD.E R91, desc[UR36][R8.64] ;  /* 0x00000024085b7980 */ /* 0x002162000c101900 */
[----:B------:R-:W-:Y:S05]  /*0b30*/  BRA `(.L_x_9) ;  /* 0x0000000000247947 */ /* 0x000fea0003800000 */
.L_x_8:
[----:B------:R-:W-:Y:S02]  /*0b40*/  ULDC.64 UR4, c[0x0][0x590] ;  /* 0x0001640000047ab9 */ /* 0x000fe40000000a00 */
[----:B------:R-:W-:-:S04]  /*0b50*/  ISETP.NE.U32.AND P0, PT, RZ, UR4, PT ;  /* 0x00000004ff007c0c */ /* 0x000fc8000bf05070 */
[----:B------:R-:W-:-:S13]  /*0b60*/  ISETP.NE.AND.EX P0, PT, RZ, UR5, PT, P0 ;  /* 0x00000005ff007c0c */ /* 0x000fda000bf05300 */
[----:B------:R-:W-:Y:S05]  /*0b70*/  @!P0 BRA `(.L_x_10) ;  /* 0x00000000000c8947 */ /* 0x000fea0003800000 */
[----:B0-----:R-:W1:Y:S02]  /*0b80*/  LDC.64 R8, c[0x0][0x590] ;  /* 0x00016400ff087b82 */ /* 0x001e640000000a00 */
[----:B-1----:R1:W5:Y:S01]  /*0b90*/  LDG.E R91, desc[UR36][R8.64] ;  /* 0x00000024085b7981 */ /* 0x002362000c1e1900 */
[----:B------:R-:W-:Y:S05]  /*0ba0*/  BRA `(.L_x_9) ;  /* 0x0000000000087947 */ /* 0x000fea0003800000 */
.L_x_10:
[----:B------:R-:W-:Y:S02]  /*0bb0*/  ULDC UR4, c[0x0][0x584] ;  /* 0x0001610000047ab9 */ /* 0x000fe40000000800 */
[----:B-1----:R-:W-:-:S07]  /*0bc0*/  IMAD.U32 R91, RZ, RZ, UR4 ;  /* 0x00000004ff5b7e24 */ /* 0x002fce000f8e00ff */
.L_x_9:
[----:B------:R-:W2:Y:S01]  /*0bd0*/  LDC R2, c[0x0][0x65c] ;  /* 0x00019700ff027b82 */ /* 0x000ea20000000800 */
[----:B------:R-:W-:Y:S01]  /*0be0*/  ULDC UR6, c[0x0][0x28c] ;  /* 0x0000a30000067ab9 */ /* 0x000fe20000000800 */
[----:B------:R-:W-:Y:S01]  /*0bf0*/  ISETP.NE.AND P0, PT, R10, 0x2, PT ;  /* 0x000000020a00780c */ /* 0x000fe20003f05270 */
[----:B------:R-:W-:Y:S01]  /*0c00*/  UIADD3 UR6, UR6, 0x1f, URZ ;  /* 0x0000001f06067890 */ /* 0x000fe2000fffe03f */
[----:B01----:R-:W-:Y:S01]  /*0c10*/  IMAD.U32 R8, RZ, RZ, UR12 ;  /* 0x0000000cff087e24 */ /* 0x003fe2000f8e00ff */
[----:B------:R-:W-:Y:S01]  /*0c20*/  UMOV UR38, URZ ;  /* 0x0000003f00267c82 */ /* 0x000fe20008000000 */
[----:B------:R-:W-:Y:S01]  /*0c30*/  IMAD.MOV.U32 R9, RZ, RZ, RZ ;  /* 0x000000ffff097224 */ /* 0x000fe200078e00ff */
[----:B------:R-:W-:Y:S01]  /*0c40*/  USHF.R.S32.HI UR7, URZ, 0x1f, UR6 ;  /* 0x0000001f3f077899 */ /* 0x000fe20008011406 */
[----:B------:R-:W-:Y:S01]  /*0c50*/  UMOV UR39, URZ ;  /* 0x0000003f00277c82 */ /* 0x000fe20008000000 */
[----:B------:R-:W-:Y:S02]  /*0c60*/  ULDC.64 UR8, c[0x0][0x650] ;  /* 0x0001940000087ab9 */ /* 0x000fe40000000a00 */
[----:B------:R-:W-:-:S04]  /*0c70*/  ULEA.HI UR7, UR7, UR6, URZ, 0x5 ;  /* 0x0000000607077291 */ /* 0x000fc8000f8f283f */
[----:B------:R-:W-:Y:S01]  /*0c80*/  USHF.R.S32.HI UR40, URZ, 0x5, UR7 ;  /* 0x000000053f287899 */ /* 0x000fe20008011407 */
[----:B--2---:R-:W-:-:S13]  /*0c90*/  ISETP.NE.AND P1, PT, R2, 0x1, PT ;  /* 0x000000010200780c */ /* 0x004fda0003f25270 */
[----:B------:R-:W0:Y:S01]  /*0ca0*/  @P1 LDC R19, c[0x0][0x10] ;  /* 0x00000400ff131b82 */ /* 0x000e220000000800 */
[----:B------:R-:W-:Y:S02]  /*0cb0*/  @P1 IMAD.MOV.U32 R7, RZ, RZ, RZ ;  /* 0x000000ffff071224 */ /* 0x000fe400078e00ff */
[----:B------:R-:W-:-:S05]  /*0cc0*/  @P1 IMAD.MOV.U32 R17, RZ, RZ, RZ ;  /* 0x000000ffff111224 */ /* 0x000fca00078e00ff */
[----:B------:R-:W1:Y:S01]  /*0cd0*/  @!P1 LDC R11, c[0x0][0xc] ;  /* 0x00000300ff0b9b82 */ /* 0x000e620000000800 */
[----:B------:R-:W-:Y:S01]  /*0ce0*/  ULDC UR4, c[0x0][0xc] ;  /* 0x0000030000047ab9 */ /* 0x000fe20000000800 */
[----:B------:R-:W-:Y:S02]  /*0cf0*/  ULDC UR5, c[0x0][0x10] ;  /* 0x0000040000057ab9 */ /* 0x000fe40000000800 */
[----:B------:R-:W-:-:S04]  /*0d00*/  UIMAD.WIDE.U32 UR4, UR4, UR5, URZ ;  /* 0x00000005040472a5 */ /* 0x000fc8000f8e003f */
[----:B------:R-:W2:Y:S01]  /*0d10*/  LDC R2, c[0x0][0x14] ;  /* 0x00000500ff027b82 */ /* 0x000ea20000000800 */
[----:B0-----:R-:W-:-:S04]  /*0d20*/  @P1 IMAD.WIDE.U32 R18, R19, UR12, R6 ;  /* 0x0000000c13121c25 */ /* 0x001fc8000f8e0006 */
[----:B------:R-:W-:Y:S02]  /*0d30*/  @P1 IMAD.IADD R17, R19, 0x1, R17 ;  /* 0x0000000113111824 */ /* 0x000fe400078e0211 */
[----:B-1----:R-:W-:-:S04]  /*0d40*/  @!P1 IMAD.WIDE.U32 R8, R6, R11, R8 ;  /* 0x0000000b06089225 */ /* 0x002fc800078e0008 */
[----:B------:R-:W-:Y:S02]  /*0d50*/  @!P1 IMAD.MOV.U32 R18, RZ, RZ, R8 ;  /* 0x000000ffff129224 */ /* 0x000fe400078e0008 */
[----:B------:R-:W-:Y:S02]  /*0d60*/  @!P1 IMAD.MOV.U32 R17, RZ, RZ, R9 ;  /* 0x000000ffff119224 */ /* 0x000fe400078e0009 */
[----:B--2---:R-:W-:-:S04]  /*0d70*/  IMAD.WIDE.U32 R12, R2, UR4, RZ ;  /* 0x00000004020c7c25 */ /* 0x004fc8000f8e00ff */
[----:B------:R-:W-:Y:S01]  /*0d80*/  IMAD R23, R2, UR5, RZ ;  /* 0x0000000502177c24 */ /* 0x000fe2000f8e02ff */
[----:B------:R0:W-:Y:S03]  /*0d90*/  STL.64 [R1], R12 ;  /* 0x0000000c01007387 */ /* 0x0001e60000100a00 */
[----:B------:R-:W-:Y:S01]  /*0da0*/  IMAD.IADD R23, R13, 0x1, R23 ;  /* 0x000000010d177824 */ /* 0x000fe200078e0217 */
[----:B------:R-:W-:Y:S06]  /*0db0*/  @P0 BRA `(.L_x_11) ;  /* 0x0000000000200947 */ /* 0x000fec0003800000 */
[----:B------:R-:W-:Y:S01]  /*0dc0*/  UISETP.GE.U32.AND UP0, UPT, UR40, 0x3, UPT ;  /* 0x000000032800788c */ /* 0x000fe2000bf06070 */
[----:B------:R-:W-:Y:S01]  /*0dd0*/  IADD3 R18, P0, R18, R12, RZ ;  /* 0x0000000c12127210 */ /* 0x000fe20007f1e0ff */
[----:B------:R-:W-:Y:S01]  /*0de0*/  UIMAD.WIDE.U32 UR4, UR40, -0x55555555, URZ ;  /* 0xaaaaaaab280478a5 */ /* 0x000fe2000f8e003f */
[----:B------:R-:W-:-:S03]  /*0df0*/  UMOV UR39, URZ ;  /* 0x0000003f00277c82 */ /* 0x000fc60008000000 */
[----:B------:R-:W-:Y:S01]  /*0e00*/  USHF.R.U32.HI UR4, URZ, 0x1, UR5 ;  /* 0x000000013f047899 */ /* 0x000fe20008011605 */
[----:B------:R-:W-:-:S03]  /*0e10*/  IMAD.X R17, R23, 0x1, R17, P0 ;  /* 0x0000000117117824 */ /* 0x000fc600000e0611 */
[----:B------:R-:W-:Y:S02]  /*0e20*/  UIMAD UR38, UR4, -0x3, UR40 ;  /* 0xfffffffd042678a4 */ /* 0x000fe4000f8e0228 */
[----:B------:R-:W-:-:S12]  /*0e30*/  @UP0 ULOP3.LUT UR39, UR4, 0x1, URZ, 0xc0, !UPT ;  /* 0x0000000104270892 */ /* 0x000fd8000f8ec03f */
.L_x_11:
[----:B------:R-:W-:Y:S01]  /*0e40*/  ISETP.GE.U32.AND P0, PT, R18, UR8, PT ;  /* 0x0000000812007c0c */ /* 0x000fe2000bf06070 */
[----:B------:R-:W-:Y:S01]  /*0e50*/  IMAD.MOV.U32 R19, RZ, RZ, -0x1 ;  /* 0xffffffffff137424 */ /* 0x000fe200078e00ff */
[----:B------:R-:W-:Y:S01]  /*0e60*/  PRMT R8, RZ, 0x7610, R8 ;  /* 0x00007610ff087816 */ /* 0x000fe20000000008 */
[----:B------:R-:W-:Y:S01]  /*0e70*/  IMAD.MOV.U32 R22, RZ, RZ, -0x1 ;  /* 0xffffffffff167424 */ /* 0x000fe200078e00ff */
[----:B------:R-:W-:Y:S01]  /*0e80*/  ISETP.GE.U32.AND.EX P0, PT, R17, UR9, PT, P0 ;  /* 0x0000000911007c0c */ /* 0x000fe2000bf06100 */
[----:B------:R-:W-:-:S12]  /*0e90*/  IMAD.MOV.U32 R2, RZ, RZ, -0x1 ;  /* 0xffffffffff027424 */ /* 0x000fd800078e00ff */
[----:B------:R-:W-:Y:S05]  /*0ea0*/  @P0 BRA `(.L_x_12) ;  /* 0x00000004002c0947 */ /* 0x000fea0003800000 */
[----:B------:R-:W1:Y:S01]  /*0eb0*/  LDC.64 R26, c[0x0][0x628] ;  /* 0x00018a00ff1a7b82 */ /* 0x000e620000000a00 */
[----:B------:R-:W-:Y:S02]  /*0ec0*/  IMAD.MOV.U32 R8, RZ, RZ, R18 ;  /* 0x000000ffff087224 */ /* 0x000fe400078e0012 */
[----:B------:R-:W-:-:S05]  /*0ed0*/  IMAD.MOV.U32 R9, RZ, RZ, R17 ;  /* 0x000000ffff097224 */ /* 0x000fca00078e0011 */
[----:B------:R-:W2:Y:S08]  /*0ee0*/  LDC R2, c[0x0][0x630] ;  /* 0x00018c00ff027b82 */ /* 0x000eb00000000800 */
[----:B------:R-:W3:Y:S01]  /*0ef0*/  LDC.64 R28, c[0x0][0x620] ;  /* 0x00018800ff1c7b82 */ /* 0x000ee20000000a00 */
[----:B-1----:R-:W-:-:S04]  /*0f00*/  ISETP.NE.U32.AND P0, PT, R26, RZ, PT ;  /* 0x000000ff1a00720c */ /* 0x002fc80003f05070 */
[----:B------:R-:W-:-:S13]  /*0f10*/  ISETP.NE.AND.EX P0, PT, R27, RZ, PT, P0 ;  /* 0x000000ff1b00720c */ /* 0x000fda0003f05300 */
[----:B--23--:R-:W-:Y:S05]  /*0f20*/  @!P0 BRA `(.L_x_13) ;  /* 0x0000000000288947 */ /* 0x00cfea0003800000 */
[----:B0-----:R-:W0:Y:S02]  /*0f30*/  LDC R13, c[0x0][0x634] ;  /* 0x00018d00ff0d7b82 */ /* 0x001e240000000800 */
[----:B0-----:R-:W-:-:S05]  /*0f40*/  IADD3 R13, P0, R18, R13, RZ ;  /* 0x0000000d120d7210 */ /* 0x001fca0007f1e0ff */
[----:B------:R-:W-:-:S04]  /*0f50*/  IMAD.X R15, RZ, RZ, R17, P0 ;  /* 0x000000ffff0f7224 */ /* 0x000fc800000e0611 */
[----:B------:R-:W-:-:S04]  /*0f60*/  IMAD.WIDE.U32 R8, R15, R26, RZ ;  /* 0x0000001a0f087225 */ /* 0x000fc800078e00ff */
[----:B------:R-:W-:-:S04]  /*0f70*/  IMAD.WIDE.U32 R10, P0, R13, R27, R8 ;  /* 0x0000001b0d0a7225 */ /* 0x000fc80007800008 */
[----:B------:R-:W-:-:S04]  /*0f80*/  IMAD.WIDE.U32 R8, R13, R26, RZ ;  /* 0x0000001a0d087225 */ /* 0x000fc800078e00ff */
[----:B------:R-:W-:Y:S01]  /*0f90*/  IMAD.X R13, RZ, RZ, RZ, P0 ;  /* 0x000000ffff0d7224 */ /* 0x000fe200000e06ff */
[----:B------:R-:W-:Y:S01]  /*0fa0*/  IADD3 RZ, P0, R9, R10, RZ ;  /* 0x0000000a09ff7210 */ /* 0x000fe20007f1e0ff */
[----:B------:R-:W-:-:S04]  /*0fb0*/  IMAD.MOV.U32 R12, RZ, RZ, R11 ;  /* 0x000000ffff0c7224 */ /* 0x000fc800078e000b */
[----:B------:R-:W-:-:S08]  /*0fc0*/  IMAD.WIDE.U32.X R8, R15, R27, R12, P0 ;  /* 0x0000001b0f087225 */ /* 0x000fd000000e040c */
.L_x_13:
[----:B------:R-:W1:Y:S01]  /*0fd0*/  LDC.64 R32, c[0x0][0x640] ;  /* 0x00019000ff207b82 */ /* 0x000e620000000a00 */
[-C--:B------:R-:W-:Y:S01]  /*0fe0*/  SHF.R.U64 R30, R8, R2.reuse, R9 ;  /* 0x00000002081e7219 */ /* 0x080fe20000001209 */
[----:B------:R-:W-:Y:S01]  /*0ff0*/  IMAD.MOV.U32 R19, RZ, RZ, R17 ;  /* 0x000000ffff137224 */ /* 0x000fe200078e0011 */
[----:B------:R-:W-:Y:S01]  /*1000*/  SHF.R.U32.HI R2, RZ, R2, R9 ;  /* 0x00000002ff027219 */ /* 0x000fe20000011609 */
[----:B------:R-:W-:Y:S01]  /*1010*/  IMAD.MOV.U32 R26, RZ, RZ, 0x1 ;  /* 0x00000001ff1a7424 */ /* 0x000fe200078e00ff */
[----:B------:R-:W-:-:S03]  /*1020*/  IADD3 R11, P0, RZ, -R30, RZ ;  /* 0x8000001eff0b7210 */ /* 0x000fc60007f1e0ff */
[----:B------:R-:W2:Y:S02]  /*1030*/  LDC R10, c[0x0][0x618] ;  /* 0x00018600ff0a7b82 */ /* 0x000ea40000000800 */
[----:B------:R-:W-:-:S04]  /*1040*/  IMAD.X R9, RZ, RZ, ~R2, P0 ;  /* 0x000000ffff097224 */ /* 0x000fc800000e0e02 */
[-C--:B------:R-:W-:Y:S02]  /*1050*/  IMAD R2, R9, R28.reuse, RZ ;  /* 0x0000001c09027224 */ /* 0x080fe400078e02ff */
[----:B0-----:R-:W0:Y:S01]  /*1060*/  LDC R13, c[0x0][0x608] ;  /* 0x00018200ff0d7b82 */ /* 0x001e220000000800 */
[----:B------:R-:W-:-:S04]  /*1070*/  IMAD.WIDE.U32 R8, R11, R28, R18 ;  /* 0x0000001c0b087225 */ /* 0x000fc800078e0012 */
[----:B------:R-:W-:Y:S02]  /*1080*/  IMAD R11, R11, R29, R2 ;  /* 0x0000001d0b0b7224 */ /* 0x000fe400078e0202 */
[----:B------:R-:W-:Y:S01]  /*1090*/  IMAD.MOV.U32 R2, RZ, RZ, -0x1 ;  /* 0xffffffffff027424 */ /* 0x000fe200078e00ff */
[----:B------:R-:W3:Y:S01]  /*10a0*/  LDC R31, c[0x0][0x658] ;  /* 0x00019600ff1f7b82 */ /* 0x000ee20000000800 */
[----:B------:R-:W-:Y:S01]  /*10b0*/  IMAD.IADD R9, R9, 0x1, R11 ;  /* 0x0000000109097824 */ /* 0x000fe200078e020b */
[----:B-1----:R-:W-:-:S04]  /*10c0*/  ISETP.NE.U32.AND P0, PT, R32, RZ, PT ;  /* 0x000000ff2000720c */ /* 0x002fc80003f05070 */
[----:B------:R-:W-:Y:S02]  /*10d0*/  ISETP.NE.AND.EX P0, PT, R33, RZ, PT, P0 ;  /* 0x000000ff2100720c */ /* 0x000fe40003f05300 */
[----:B------:R-:W1:Y:S01]  /*10e0*/  LDC R29, c[0x0][0x600] ;  /* 0x00018000ff1d7b82 */ /* 0x000e620000000800 */
[-CC-:B--2---:R-:W-:Y:S02]  /*10f0*/  SHF.R.U64 R27, R8, R10.reuse, R9.reuse ;  /* 0x0000000a081b7219 */ /* 0x184fe40000001209 */
[----:B------:R-:W-:-:S05]  /*1100*/  SHF.R.U32.HI R8, RZ, R10, R9 ;  /* 0x0000000aff087219 */ /* 0x000fca0000011609 */
[----:B------:R-:W2:Y:S01]  /*1110*/  LDC R22, c[0x0][0x648] ;  /* 0x00019200ff167b82 */ /* 0x000ea20000000800 */
[-CC-:B0-----:R-:W-:Y:S02]  /*1120*/  SHF.R.U64 R34, R27, R13.reuse, R8.reuse ;  /* 0x0000000d1b227219 */ /* 0x181fe40000001208 */
[----:B------:R-:W-:-:S05]  /*1130*/  SHF.R.U32.HI R8, RZ, R13, R8 ;  /* 0x0000000dff087219 */ /* 0x000fca0000011608 */
[----:B------:R-:W0:Y:S01]  /*1140*/  LDC R24, c[0x0][0x638] ;  /* 0x00018e00ff187b82 */ /* 0x000e220000000800 */
[-CC-:B---3--:R-:W-:Y:S02]  /*1150*/  SHF.R.U64 R36, R34, R31.reuse, R8.reuse ;  /* 0x0000001f22247219 */ /* 0x188fe40000001208 */
[-C--:B------:R-:W-:Y:S02]  /*1160*/  SHF.L.U32 R2, R2, R31.reuse, RZ ;  /* 0x0000001f02027219 */ /* 0x080fe400000006ff */
[----:B------:R-:W-:Y:S01]  /*1170*/  SHF.R.U32.HI R9, RZ, R31, R8 ;  /* 0x0000001fff097219 */ /* 0x000fe20000011608 */
[----:B------:R-:W-:Y:S01]  /*1180*/  IMAD.MOV.U32 R8, RZ, RZ, R36 ;  /* 0x000000ffff087224 */ /* 0x000fe200078e0024 */
[----:B------:R-:W-:Y:S01]  /*1190*/  LOP3.LUT R15, RZ, R2, RZ, 0x33, !PT ;  /* 0x00000002ff0f7212 */ /* 0x000fe200078e33ff */
[----:B------:R-:W3:Y:S01]  /*11a0*/  LDC R28, c[0x0][0x610] ;  /* 0x00018400ff1c7b82 */ /* 0x000ee20000000800 */
[----:B------:R-:W-:Y:S05]  /*11b0*/  @!P0 BRA `(.L_x_14) ;  /* 0x0000000000288947 */ /* 0x000fea0003800000 */
[----:B------:R-:W4:Y:S02]  /*11c0*/  LDC R13, c[0x0][0x64c] ;  /* 0x00019300ff0d7b82 */ /* 0x000f240000000800 */
[----:B----4-:R-:W-:-:S05]  /*11d0*/  IADD3 R13, P0, R36, R13, RZ ;  /* 0x0000000d240d7210 */ /* 0x010fca0007f1e0ff */
        /* <DEDUP_REMOVED lines=8> */
.L_x_14:
[----:B--2---:R-:W-:Y:S01]  /*1260*/  SHF.R.U64 R7, R8, R22, R9 ;  /* 0x0000001608077219 */ /* 0x004fe20000001209 */
[----:B-1----:R-:W-:Y:S01]  /*1270*/  VIADD R8, R29, 0xffffffff ;  /* 0xffffffff1d087836 */ /* 0x002fe20000000000 */
[----:B------:R-:W-:Y:S01]  /*1280*/  SHF.L.U32 R2, R26, R31, RZ ;  /* 0x0000001f1a027219 */ /* 0x000fe200000006ff */
[----:B------:R-:W-:Y:S01]  /*1290*/  @P1 IMAD R21, R25, R20, R6 ;  /* 0x0000001419151224 */ /* 0x000fe200078e0206 */
[----:B------:R-:W-:Y:S01]  /*12a0*/  LOP3.LUT R15, R34, R15, RZ, 0xc0, !PT ;  /* 0x0000000f220f7212 */ /* 0x000fe200078ec0ff */
[----:B------:R-:W-:Y:S01]  /*12b0*/  IMAD.MOV R9, RZ, RZ, -R7 ;  /* 0x000000ffff097224 */ /* 0x000fe200078e0a07 */
[----:B------:R-:W-:-:S03]  /*12c0*/  LOP3.LUT R8, R27, R8, RZ, 0xc0, !PT ;  /* 0x000000081b087212 */ /* 0x000fc600078ec0ff */
[----:B------:R-:W-:Y:S02]  /*12d0*/  IMAD R6, R2, R7, R15 ;  /* 0x0000000702067224 */ /* 0x000fe400078e020f */
[----:B0-----:R-:W-:Y:S02]  /*12e0*/  IMAD R2, R9, R24, R36 ;  /* 0x0000001809027224 */ /* 0x001fe400078e0224 */
[----:B---3--:R-:W-:Y:S02]  /*12f0*/  IMAD R19, R6, R28, R21 ;  /* 0x0000001c06137224 */ /* 0x008fe400078e0215 */
[----:B------:R-:W-:Y:S02]  /*1300*/  IMAD R2, R2, R29, R8 ;  /* 0x0000001d02027224 */ /* 0x000fe400078e0208 */
[----:B------:R-:W-:-:S03]  /*1310*/  IMAD.MOV.U32 R6, RZ, RZ, 0x1 ;  /* 0x00000001ff067424 */ /* 0x000fc600078e00ff */
[----:B------:R-:W-:Y:S02]  /*1320*/  SEL R22, R2, R19, !P1 ;  /* 0x0000001302167207 */ /* 0x000fe40004800000 */
[----:B------:R-:W-:Y:S01]  /*1330*/  SEL R19, R19, R2, !P1 ;  /* 0x0000000213137207 */ /* 0x000fe20004800000 */
[----:B------:R-:W-:Y:S01]  /*1340*/  IMAD.MOV.U32 R2, RZ, RZ, R30 ;  /* 0x000000ffff027224 */ /* 0x000fe200078e001e */
[----:B------:R-:W-:-:S07]  /*1350*/  PRMT R8, R6, 0x7610, R8 ;  /* 0x0000761006087816 */ /* 0x000fce0000000008 */
.L_x_12:
[----:B------:R-:W-:Y:S05]  /*1360*/  @!P2 BRA `(.L_x_15) ;  /* 0x00000000000ca947 */ /* 0x000fea0003800000 */
[----:B------:R-:W-:Y:S01]  /*1370*/  UCGABAR_WAIT ;  /* 0x0000000000007dc7 */ /* 0x000fe20008000000 */
[----:B------:R-:W-:Y:S01]  /*1380*/  CCTL.IVALL ;  /* 0x00000000ff00798f */ /* 0x000fe20002000000 */
[----:B------:R-:W-:Y:S05]  /*1390*/  BRA `(.L_x_16) ;  /* 0x0000000000047947 */ /* 0x000fea0003800000 */
.L_x_15:
[----:B------:R-:W-:Y:S06]  /*13a0*/  BAR.SYNC.DEFER_BLOCKING 0x0 ;  /* 0x0000000000007b1d */ /* 0x000fec0000010000 */
.L_x_16:
[----:B------:R-:W-:Y:S05]  /*13b0*/  @!P4 BRA `(.L_x_17) ;  /* 0x000000540020c947 */ /* 0x000fea0003800000 */
[----:B------:R-:W-:-:S13]  /*13c0*/  ISETP.GT.U32.AND P0, PT, R35, 0x1, PT ;  /* 0x000000012300780c */ /* 0x000fda0003f04070 */
[----:B------:R-:W-:Y:S05]  /*13d0*/  @P0 EXIT ;  /* 0x000000000000094d */ /* 0x000fea0003800000 */
.L_x_18:
[----:B------:R-:W-:-:S08]  /*13e0*/  NOP ;  /* 0x0000000000007918 */ /* 0x000fd00000000000 */
[----:B------:R-:W1:Y:S02]  /*13f0*/  USETMAXREG.TRY_ALLOC.CTAPOOL UP0, 0xe8 ;  /* 0x000000e8000079c8 */ /* 0x000e640008000600 */
[----:B-1----:R-:W-:-:S13]  /*1400*/  PLOP3.LUT P0, PT, PT, PT, UP0, 0x80, 0x0 ;  /* 0x000000000000781c */ /* 0x002fda0003f0f008 */
[----:B------:R-:W-:Y:S05]  /*1410*/  @!P0 BRA `(.L_x_18) ;  /* 0xfffffffc00f08947 */ /* 0x000fea000383ffff */
[----:B------:R-:W-:-:S13]  /*1420*/  LOP3.LUT P0, RZ, R8, 0xff, RZ, 0xc0, !PT ;  /* 0x000000ff08ff7812 */ /* 0x000fda000780c0ff */
[----:B------:R-:W-:Y:S05]  /*1430*/  @!P0 EXIT ;  /* 0x000000000000894d */ /* 0x000fea0003800000 */
[----:B------:R-:W1:Y:S01]  /*1440*/  S2UR UR4, SR_CgaCtaId ;  /* 0x00000000000479c3 */ /* 0x000e620000008800 */
[----:B------:R-:W-:Y:S01]  /*1450*/  VIADD R14, R14, 0xffffffff ;  /* 0xffffffff0e0e7836 */ /* 0x000fe20000000000 */
[CC--:B------:R-:W-:Y:S01]  /*1460*/  LEA.HI R4, R0.reuse, R3.reuse, RZ, 0x2 ;  /* 0x0000000300047211 */ /* 0x0c0fe200078f10ff */
[----:B------:R-:W-:Y:S01]  /*1470*/  UMOV UR41, 0x400 ;  /* 0x0000040000297882 */ /* 0x000fe20000000000 */
[----:B------:R-:W-:Y:S01]  /*1480*/  LEA.HI R0, R0, R3, RZ, 0x5 ;  /* 0x0000000300007211 */ /* 0x000fe200078f28ff */
[----:B------:R-:W-:Y:S01]  /*1490*/  UISETP.LT.AND UP0, UPT, UR40, 0x1, UPT ;  /* 0x000000012800788c */ /* 0x000fe2000bf01270 */
[----:B------:R-:W-:Y:S01]  /*14a0*/  R2UR UR42, R14 ;  /* 0x000000000e2a72ca */ /* 0x000fe200000e0000 */
[----:B------:R-:W-:Y:S01]  /*14b0*/  ULDC UR6, c[0x0][0x284] ;  /* 0x0000a10000067ab9 */ /* 0x000fe20000000800 */
[--C-:B------:R-:W-:Y:S01]  /*14c0*/  SHF.R.S32.HI R92, RZ, 0x2, R4.reuse ;  /* 0x00000002ff5c7819 */ /* 0x100fe20000011404 */
[----:B------:R-:W-:Y:S01]  /*14d0*/  USEL UR43, UR40, 0x1, UP0 ;  /* 0x00000001282b7887 */ /* 0x000fe20008000000 */
[----:B------:R-:W-:Y:S01]  /*14e0*/  SHF.R.S32.HI R5, RZ, 0x1f, R4 ;  /* 0x0000001fff057819 */ /* 0x000fe20000011404 */
[----:B------:R-:W-:Y:S01]  /*14f0*/  USHF.L.U32 UR46, UR40, 0x1, URZ ;  /* 0x00000001282e7899 */ /* 0x000fe2000800063f */
[----:B------:R-:W-:Y:S01]  /*1500*/  LOP3.LUT R94, R4, 0xfffffffc, RZ, 0xc0, !PT ;  /* 0xfffffffc045e7812 */ /* 0x000fe200078ec0ff */
[----:B------:R-:W-:Y:S01]  /*1510*/  UIADD3 UR43, -UR43, UR40, URZ ;  /* 0x000000282b2b7290 */ /* 0x000fe2000fffe13f */
[----:B------:R-:W-:-:S02]  /*1520*/  LEA.HI R5, R5, R92, RZ, 0x3 ;  /* 0x0000005c05057211 */ /* 0x000fc400078f18ff */
[----:B------:R-:W-:Y:S01]  /*1530*/  ISETP.NE.AND P0, PT, R14, RZ, PT ;  /* 0x000000ff0e00720c */ /* 0x000fe20003f05270 */
[----:B------:R-:W-:Y:S01]  /*1540*/  IMAD.IADD R94, R3, 0x1, -R94 ;  /* 0x00000001035e7824 */ /* 0x000fe200078e0a5e */
[----:B------:R-:W-:Y:S01]  /*1550*/  LOP3.LUT R5, R5, 0xfffffff8, RZ, 0xc0, !PT ;  /* 0xfffffff805057812 */ /* 0x000fe200078ec0ff */
[----:B------:R-:W-:Y:S01]  /*1560*/  USHF.L.U32 UR42, UR42, 0x3, URZ ;  /* 0x000000032a2a7899 */ /* 0x000fe2000800063f */
[----:B------:R-:W-:Y:S02]  /*1570*/  LOP3.LUT R102, R16, 0x1, RZ, 0xfc, !PT ;  /* 0x0000000110667812 */ /* 0x000fe400078efcff */
[----:B------:R-:W-:Y:S01]  /*1580*/  SEL R103, RZ, 0x1, P0 ;  /* 0x00000001ff677807 */ /* 0x000fe20000000000 */
[----:B------:R-:W-:Y:S01]  /*1590*/  IMAD.IADD R92, R92, 0x1, -R5 ;  /* 0x000000015c5c7824 */ /* 0x000fe200078e0a05 */
[----:B-1----:R-:W-:Y:S01]  /*15a0*/  ULEA UR41, UR4, UR41, 0x18 ;  /* 0x0000002904297291 */ /* 0x002fe2000f8ec03f */
[----:B------:R-:W-:Y:S01]  /*15b0*/  SHF.R.S32.HI R5, RZ, 0x5, R0 ;  /* 0x00000005ff057819 */ /* 0x000fe20000011400 */
[----:B------:R-:W-:-:S02]  /*15c0*/  IMAD.U32 R96, RZ, RZ, UR42 ;  /* 0x0000002aff607e24 */ /* 0x000fc4000f8e00ff */
[----:B------:R-:W-:Y:S01]  /*15d0*/  UIADD3 UR47, UR41, 0x40, URZ ;  /* 0x00000040292f7890 */ /* 0x000fe2000fffe03f */
[--C-:B------:R-:W-:Y:S01]  /*15e0*/  SHF.R.S32.HI R93, RZ, 0x1f, R92.reuse ;  /* 0x0000001fff5d7819 */ /* 0x100fe2000001145c */
[----:B------:R-:W-:Y:S01]  /*15f0*/  UIADD3 UR4, UR41, 0x100, URZ ;  /* 0x0000010029047890 */ /* 0x000fe2000fffe03f */
[C-C-:B------:R-:W-:Y:S01]  /*1600*/  IMAD R99, R5.reuse, -0x10, -R92.reuse ;  /* 0xfffffff005637824 */ /* 0x140fe200078e0a5c */
[----:B------:R-:W-:Y:S01]  /*1610*/  UIADD3 UR5, UR41, 0x3100, URZ ;  /* 0x0000310029057890 */ /* 0x000fe2000fffe03f */
[C---:B------:R-:W-:Y:S01]  /*1620*/  LOP3.LUT R98, R96.reuse, 0x8, RZ, 0xc0, !PT ;  /* 0x0000000860627812 */ /* 0x040fe200078ec0ff */
[----:B------:R-:W-:Y:S01]  /*1630*/  USHF.R.U32.HI UR4, URZ, 0x4, UR4 ;  /* 0x000000043f047899 */ /* 0x000fe20008011604 */
[----:B------:R-:W-:Y:S01]  /*1640*/  IMAD.U32 R95, RZ, RZ, UR47 ;  /* 0x0000002fff5f7e24 */ /* 0x000fe2000f8e00ff */
[----:B------:R-:W-:Y:S01]  /*1650*/  USHF.R.U32.HI UR5, URZ, 0x4, UR5 ;  /* 0x000000043f057899 */ /* 0x000fe20008011605 */
[----:B------:R-:W-:Y:S01]  /*1660*/  IMAD.WIDE R92, R5, 0x10, R92 ;  /* 0x00000010055c7825 */ /* 0x000fe200078e025c */
[----:B------:R-:W-:Y:S01]  /*1670*/  ULOP3.LUT UR4, UR4, 0x3fff, URZ, 0xc0, !UPT ;  /* 0x00003fff04047892 */ /* 0x000fe2000f8ec03f */
[----:B------:R-:W-:Y:S01]  /*1680*/  LOP3.LUT R96, R96, 0x8, RZ, 0xc, !PT ;  /* 0x0000000860607812 */ /* 0x000fe200078e0cff */
[----:B------:R-:W-:Y:S01]  /*1690*/  ULOP3.LUT UR5, UR5, 0x3fff, URZ, 0xc0, !UPT ;  /* 0x00003fff05057892 */ /* 0x000fe2000f8ec03f */
[----:B------:R-:W-:Y:S01]  /*16a0*/  VIADD R97, R95, UR42 ;  /* 0x0000002a5f617c36 */ /* 0x000fe20008000000 */
[----:B------:R-:W-:Y:S01]  /*16b0*/  LOP3.LUT R98, R98, 0x18, RZ, 0x3c, !PT ;  /* 0x0000001862627812 */ /* 0x000fe200078e3cff */
[----:B------:R-:W-:Y:S01]  /*16c0*/  VIADD R99, R99, UR6 ;  /* 0x0000000663637c36 */ /* 0x000fe20008000000 */
[----:B------:R-:W-:-:S02]  /*16d0*/  ULOP3.LUT UR44, UR4, 0x10000, URZ, 0xfc, !UPT ;  /* 0x00010000042c7892 */ /* 0x000fc4000f8efc3f */
[----:B------:R-:W-:-:S12]  /*16e0*/  ULOP3.LUT UR45, UR5, 0x10000, URZ, 0xfc, !UPT ;  /* 0x00010000052d7892 */ /* 0x000fd8000f8efc3f */
.L_x_166:
[----:B------:R-:W-:Y:S01]  /*16f0*/  SHF.L.U32 R0, R103, 0x1f, RZ ;  /* 0x0000001f67007819 */ /* 0x000fe200000006ff */
[----:B------:R-:W-:Y:S02]  /*1700*/  ULDC UR4, c[0x0][0x28c] ;  /* 0x0000a30000047ab9 */ /* 0x000fe40000000800 */
[----:B------:R-:W-:Y:S01]  /*1710*/  ISETP.LT.AND P1, PT, RZ, UR4, PT ;  /* 0x00000004ff007c0c */ /* 0x000fe2000bf21270 */
[----:B------:R-:W1:Y:S02]  /*1720*/  SYNCS.PHASECHK.TRANS64.TRYWAIT P0, [R95+UR42], R0 ;  /* 0x000000005f0075a7 */ /* 0x000e64000800016a */
[----:B-1-34-:R-:W-:Y:S10]  /*1730*/  @!P0 BRA `(.L_x_19) ;  /* 0x0000006000708947 */ /* 0x01aff40003800000 */
.L_x_187:
[----:B------:R-:W-:Y:S05]  /*1740*/  @P1 BRA `(.L_x_20) ;  /* 0x0000000000401947 */ /* 0x000fea0003800000 */
[----:B-1----:R-:W-:Y:S01]  /*1750*/  MOV R0, 0x0 ;  /* 0x0000000000007802 */ /* 0x002fe20000000f00 */
[----:B------:R-:W-:Y:S01]  /*1760*/  ULDC.64 UR4, c[0x4][0x68] ;  /* 0x01001a0000047ab9 */ /* 0x000fe20000000a00 */
[----:B------:R-:W-:Y:S01]  /*1770*/  ULDC.64 UR6, c[0x4][0x8] ;  /* 0x0100020000067ab9 */ /* 0x000fe20000000a00 */
[----:B------:R-:W-:Y:S01]  /*1780*/  IMAD.U32 R4, RZ, RZ, UR4 ;  /* 0x00000004ff047e24 */ /* 0x000fe2000f8e00ff */
[----:B------:R1:W2:Y:S01]  /*1790*/  LDC.64 R14, c[0x4][R0] ;  /* 0x01000000000e7b82 */ /* 0x0002a20000000a00 */
[----:B------:R-:W-:Y:S01]  /*17a0*/  IMAD.U32 R5, RZ, RZ, UR5 ;  /* 0x00000005ff057e24 */ /* 0x000fe2000f8e00ff */
[----:B------:R-:W-:Y:S01]  /*17b0*/  ULDC.64 UR4, c[0x4][0x70] ;  /* 0x01001c0000047ab9 */ /* 0x000fe20000000a00 */
[----:B------:R-:W-:Y:S02]  /*17c0*/  IMAD.U32 R10, RZ, RZ, UR6 ;  /* 0x00000006ff0a7e24 */ /* 0x000fe4000f8e00ff */
[----:B------:R-:W-:Y:S02]  /*17d0*/  IMAD.U32 R6, RZ, RZ, UR4 ;  /* 0x00000004ff067e24 */ /* 0x000fe4000f8e00ff */
[----:B------:R-:W-:-:S02]  /*17e0*/  IMAD.U32 R7, RZ, RZ, UR5 ;  /* 0x00000005ff077e24 */ /* 0x000fc4000f8e00ff */
[----:B------:R-:W-:Y:S02]  /*17f0*/  IMAD.U32 R11, RZ, RZ, UR7 ;  /* 0x00000007ff0b7e24 */ /* 0x000fe4000f8e00ff */
[----:B------:R-:W-:Y:S02]  /*1800*/  IMAD.MOV.U32 R8, RZ, RZ, 0x1e1 ;  /* 0x000001e1ff087424 */ /* 0x000fe400078e00ff */
[----:B0-----:R-:W-:Y:S02]  /*1810*/  IMAD.MOV.U32 R12, RZ, RZ, 0x1 ;  /* 0x00000001ff0c7424 */ /* 0x001fe400078e00ff */
[----:B-1----:R-:W-:-:S07]  /*1820*/  IMAD.MOV.U32 R13, RZ, RZ, RZ ;  /* 0x000000ffff0d7224 */ /* 0x002fce00078e00ff */
[----:B------:R-:W-:-:S07]  /*1830*/  LEPC R20, `(.L_x_20) ;  /* 0x000000001014794e */ /* 0x000fce0000000000 */
[----:B--2--5:R-:W-:Y:S05]  /*1840*/  CALL.ABS.NOINC R14 ;  /* 0x000000000e007343 */ /* 0x024fea0003c00000 */
.L_x_20:
[----:B------:R-:W-:-:S13]  /*1850*/  ISETP.NE.AND P0, PT, R102, 0x3, PT ;  /* 0x000000036600780c */ /* 0x000fda0003f05270 */
[----:B------:R-:W-:Y:S05]  /*1860*/  @!P0 BRA `(.L_x_21) ;  /* 0x0000000000048947 */ /* 0x000fea0003800000 */
[----:B------:R-:W-:Y:S01]  /*1870*/  BPT.TRAP 0x1 ;  /* 0x000000040000795c */ /* 0x000fe20000300000 */
.L_x_21:
[----:B------:R-:W-:Y:S02]  /*1880*/  IMAD.U32 R3, RZ, RZ, UR38 ;  /* 0x00000026ff037e24 */ /* 0x000fe4000f8e00ff */
[----:B-1----:R-:W-:-:S03]  /*1890*/  IMAD.U32 R0, RZ, RZ, UR39 ;  /* 0x00000027ff007e24 */ /* 0x002fc6000f8e00ff */
[----:B------:R-:W-:Y:S02]  /*18a0*/  LEA R3, R3, UR41, 0x3 ;  /* 0x0000002903037c11 */ /* 0x000fe4000f8e18ff */
[----:B------:R-:W-:-:S04]  /*18b0*/  SHF.L.U32 R0, R0, 0x1f, RZ ;  /* 0x0000001f00007819 */ /* 0x000fc800000006ff */
[----:B------:R1:W2:Y:S01]  /*18c0*/  SYNCS.PHASECHK.TRANS64.TRYWAIT P1, [R3+URZ], R0 ;  /* 0x00000000030075a7 */ /* 0x0002a2000802017f */
[----:B------:R-:W-:Y:S05]  /*18d0*/  @!P0 BRA `(.L_x_22) ;  /* 0x0000000000048947 */ /* 0x000fea0003800000 */
[----:B------:R-:W-:Y:S01]  /*18e0*/  BPT.TRAP 0x1 ;  /* 0x000000040000795c */ /* 0x000fe20000300000 */
.L_x_22:
[----:B--2---:R-:W-:Y:S05]  /*18f0*/  @P1 BRA `(.L_x_23) ;  /* 0x0000000000081947 */ /* 0x004fea0003800000 */
[----:B------:R-:W2:Y:S02]  /*1900*/  SYNCS.PHASECHK.TRANS64.TRYWAIT P1, [R3+URZ], R0 ;  /* 0x00000000030075a7 */ /* 0x000ea4000802017f */
[----:B--2---:R-:W-:Y:S05]  /*1910*/  @!P1 BRA `(.L_x_24) ;  /* 0x00000060000c9947 */ /* 0x004fea0003800000 */
.L_x_23:
[----:B------:R-:W-:Y:S05]  /*1920*/  WARPSYNC.ALL ;  /* 0x0000000000007948 */ /* 0x000fea0003800000 */
[----:B------:R-:W-:Y:S01]  /*1930*/  ULEA UR4, UR38, UR44, 0x8 ;  /* 0x0000002c26047291 */ /* 0x000fe2000f8e403f */
[----:B------:R-:W-:Y:S01]  /*1940*/  WARPGROUP.ARRIVE ;  /* 0x00000000000079c5 */ /* 0x000fe20000000000 */
[----:B------:R-:W-:Y:S01]  /*1950*/  ULEA UR6, UR38, UR45, 0x9 ;  /* 0x0000002d26067291 */ /* 0x000fe2000f8e483f */
[----:B-12---:R-:W-:Y:S01]  /*1960*/  IMAD.U32 R0, RZ, RZ, UR43 ;  /* 0x0000002bff007e24 */ /* 0x006fe2000f8e00ff */
[----:B------:R-:W-:Y:S01]  /*1970*/  UMOV UR5, 0x80000020 ;  /* 0x8000002000057882 */ /* 0x000fe20000000000 */
[----:B------:R-:W-:-:S03]  /*1980*/  UMOV UR7, 0x80000020 ;  /* 0x8000002000077882 */ /* 0x000fc60000000000 */
[----:B------:R-:W-:-:S03]  /*1990*/  ISETP.GE.AND P1, PT, R0, 0x1, PT ;  /* 0x000000010000780c */ /* 0x000fc60003f26270 */
[----:B------:R-:W-:Y:S01]  /*19a0*/  HGMMA.64x128x16.F32 R24, gdesc[UR4], RZ, !UPT, gsb0 ;  /* 0x01e00000041879f0 */ /* 0x000fe2000c0008ff */
[----:B------:R-:W-:Y:S02]  /*19b0*/  UIADD3 UR4, UR4, 0x2, URZ ;  /* 0x0000000204047890 */ /* 0x000fe4000fffe03f */
[----:B------:R-:W-:Y:S01]  /*19c0*/  UIADD3 UR6, UR6, 0x2, URZ ;  /* 0x0000000206067890 */ /* 0x000fe2000fffe03f */
[----:B------:R-:W-:Y:S01]  /*19d0*/  UMOV UR5, 0x80000020 ;  /* 0x8000002000057882 */ /* 0x000fe20000000000 */
[----:B------:R-:W-:Y:S01]  /*19e0*/  UMOV UR7, 0x80000020 ;  /* 0x8000002000077882 */ /* 0x000fe20000000000 */
[----:B------:R-:W-:Y:S02]  /*19f0*/  WARPGROUP.DEPBAR.LE gsb0, 0x0 ;  /* 0x00008000000079c5 */ /* 0x000fe40000010000 */
[----:B------:R-:W-:-:S06]  /*1a00*/  WARPGROUP.ARRIVE ;  /* 0x00000000000079c5 */ /* 0x000fcc0000000000 */
[----:B------:R-:W-:Y:S03]  /*1a10*/  HGMMA.64x128x16.F32 R24, gdesc[UR4], R24, gsb0 ;  /* 0x01e00000041879f0 */ /* 0x000fe60008000818 */
[----:B------:R-:W-:Y:S02]  /*1a20*/  WARPGROUP.DEPBAR.LE gsb0, 0x0 ;  /* 0x00008000000079c5 */ /* 0x000fe40000010000 */
[----:B------:R-:W-:Y:S05]  /*1a30*/  @!P1 BRA `(.L_x_25) ;  /* 0x0000000000d49947 */ /* 0x000fea0003800000 */
[----:B------:R-:W-:Y:S01]  /*1a40*/  UIADD3 UR4, UR38, 0x1, URZ ;  /* 0x0000000126047890 */ /* 0x000fe2000fffe03f */
[----:B------:R-:W-:Y:S02]  /*1a50*/  IMAD.U32 R0, RZ, RZ, UR43 ;  /* 0x0000002bff007e24 */ /* 0x000fe4000f8e00ff */
[----:B------:R-:W-:Y:S01]  /*1a60*/  IMAD.U32 R3, RZ, RZ, UR38 ;  /* 0x00000026ff037e24 */ /* 0x000fe2000f8e00ff */
[----:B------:R-:W-:-:S04]  /*1a70*/  UISETP.NE.AND UP0, UPT, UR4, 0x3, UPT ;  /* 0x000000030400788c */ /* 0x000fc8000bf05270 */
[----:B------:R-:W-:Y:S02]  /*1a80*/  USEL UR5, URZ, 0x1, UP0 ;  /* 0x000000013f057887 */ /* 0x000fe40008000000 */
[----:B------:R-:W-:Y:S02]  /*1a90*/  USEL UR8, UR4, URZ, UP0 ;  /* 0x0000003f04087287 */ /* 0x000fe40008000000 */
[----:B------:R-:W-:-:S06]  /*1aa0*/  ULOP3.LUT UR5, UR39, UR5, URZ, 0x3c, !UPT ;  /* 0x0000000527057292 */ /* 0x000fcc000f8e3c3f */
[----:B------:R-:W-:-:S07]  /*1ab0*/  IMAD.U32 R6, RZ, RZ, UR5 ;  /* 0x00000005ff067e24 */ /* 0x000fce000f8e00ff */
.L_x_32:
[----:B------:R-:W-:Y:S05]  /*1ac0*/  @!P0 BRA `(.L_x_26) ;  /* 0x0000000000048947 */ /* 0x000fea0003800000 */
[----:B------:R-:W-:Y:S01]  /*1ad0*/  BPT.TRAP 0x1 ;  /* 0x000000040000795c */ /* 0x000fe20000300000 */
.L_x_26:
[----:B------:R-:W-:Y:S01]  /*1ae0*/  ULEA UR4, UR8, UR41, 0x3 ;  /* 0x0000002908047291 */ /* 0x000fe2000f8e183f */
[----:B------:R-:W-:-:S08]  /*1af0*/  SHF.L.U32 R4, R6, 0x1f, RZ ;  /* 0x0000001f06047819 */ /* 0x000fd000000006ff */
[----:B------:R1:W2:Y:S01]  /*1b00*/  SYNCS.PHASECHK.TRANS64.TRYWAIT P1, [UR4], R4 ;  /* 0x00000004ff0075a7 */ /* 0x0002a20008020144 */
[----:B------:R-:W-:Y:S05]  /*1b10*/  @!P0 BRA `(.L_x_27) ;  /* 0x0000000000048947 */ /* 0x000fea0003800000 */
[----:B------:R-:W-:Y:S01]  /*1b20*/  BPT.TRAP 0x1 ;  /* 0x000000040000795c */ /* 0x000fe20000300000 */
.L_x_27:
[----:B--2---:R-:W-:Y:S05]  /*1b30*/  @P1 BRA `(.L_x_28) ;  /* 0x0000000000081947 */ /* 0x004fea0003800000 */
[----:B------:R-:W2:Y:S02]  /*1b40*/  SYNCS.PHASECHK.TRANS64.TRYWAIT P1, [UR4], R4 ;  /* 0x00000004ff0075a7 */ /* 0x000ea40008020144 */
[----:B--2---:R-:W-:Y:S05]  /*1b50*/  @!P1 BRA `(.L_x_29) ;  /* 0x0000005c00909947 */ /* 0x004fea0003800000 */
.L_x_28:
[----:B------:R-:W-:Y:S01]  /*1b60*/  ULEA UR4, UR8, UR44, 0x8 ;  /* 0x0000002c08047291 */ /* 0x000fe2000f8e403f */
[----:B------:R-:W-:Y:S01]  /*1b70*/  WARPGROUP.ARRIVE ;  /* 0x00000000000079c5 */ /* 0x000fe20000000000 */
[----:B------:R-:W-:Y:S01]  /*1b80*/  ULEA UR6, UR8, UR45, 0x9 ;  /* 0x0000002d08067291 */ /* 0x000fe2000f8e483f */
[----:B------:R-:W-:Y:S01]  /*1b90*/  UMOV UR5, 0x80000020 ;  /* 0x8000002000057882 */ /* 0x000fe20000000000 */
[----:B------:R-:W-:-:S07]  /*1ba0*/  UMOV UR7, 0x80000020 ;  /* 0x8000002000077882 */ /* 0x000fce0000000000 */
[----:B------:R-:W-:Y:S01]  /*1bb0*/  HGMMA.64x128x16.F32 R24, gdesc[UR4], R24, gsb0 ;  /* 0x01e00000041879f0 */ /* 0x000fe20008000818 */
        /* <DEDUP_REMOVED lines=9> */
[----:B------:R-:W-:Y:S01]  /*1c50*/  BPT.TRAP 0x1 ;  /* 0x000000040000795c */ /* 0x000fe20000300000 */
.L_x_30:
[----:B------:R-:W-:-:S13]  /*1c60*/  ISETP.NE.AND P1, PT, R89, RZ, PT ;  /* 0x000000ff5900720c */ /* 0x000fda0003f25270 */
[----:B-12---:R-:W-:-:S05]  /*1c70*/  @P1 LEA R4, R3, UR41, 0x3 ;  /* 0x0000002903041c11 */ /* 0x006fca000f8e18ff */
[----:B------:R-:W-:-:S05]  /*1c80*/  @P1 VIADD R5, R4, 0x18 ;  /* 0x0000001804051836 */ /* 0x000fca0000000000 */
[----:B------:R-:W-:-:S04]  /*1c90*/  @P1 PRMT R5, R88, 0x654, R5 ;  /* 0x0000065458051816 */ /* 0x000fc80000000005 */
[----:B------:R1:W-:Y:S01]  /*1ca0*/  @P1 SYNCS.ARRIVE.TRANS64.RED.A1T0 RZ, [R5+URZ], RZ ;  /* 0x000000ff05ff19a7 */ /* 0x0003e2000810043f */
[----:B------:R-:W-:-:S13]  /*1cb0*/  ISETP.GT.U32.AND P1, PT, R16, 0x1, PT ;  /* 0x000000011000780c */ /* 0x000fda0003f24070 */
[----:B-1----:R-:W-:Y:S05]  /*1cc0*/  @P1 BRA `(.L_x_31) ;  /* 0x0000000000041947 */ /* 0x002fea0003800000 */
[----:B------:R-:W-:Y:S01]  /*1cd0*/  BPT.TRAP 0x1 ;  /* 0x000000040000795c */ /* 0x000fe20000300000 */
.L_x_31:
[----:B------:R-:W-:Y:S01]  /*1ce0*/  UIADD3 UR8, UR8, 0x1, URZ ;  /* 0x0000000108087890 */ /* 0x000fe2000fffe03f */
[C---:B------:R-:W-:Y:S01]  /*1cf0*/  ISETP.GT.AND P2, PT, R0.reuse, 0x1, PT ;  /* 0x000000010000780c */ /* 0x040fe20003f44270 */
[----:B------:R-:W-:Y:S02]  /*1d00*/  VIADD R3, R3, 0x1 ;  /* 0x0000000103037836 */ /* 0x000fe40000000000 */
[----:B------:R-:W-:Y:S01]  /*1d10*/  UISETP.NE.AND UP0, UPT, UR8, 0x3, UPT ;  /* 0x000000030800788c */ /* 0x000fe2000bf05270 */
[----:B------:R-:W-:Y:S02]  /*1d20*/  VIADD R0, R0, 0xffffffff ;  /* 0xffffffff00007836 */ /* 0x000fe40000000000 */
[C---:B------:R-:W-:Y:S01]  /*1d30*/  ISETP.NE.AND P1, PT, R3.reuse, 0x3, PT ;  /* 0x000000030300780c */ /* 0x040fe20003f25270 */
[----:B------:R-:W-:Y:S02]  /*1d40*/  USEL UR4, URZ, 0x1, UP0 ;  /* 0x000000013f047887 */ /* 0x000fe40008000000 */
[----:B------:R-:W-:Y:S01]  /*1d50*/  USEL UR8, UR8, URZ, UP0 ;  /* 0x0000003f08087287 */ /* 0x000fe20008000000 */
[----:B------:R-:W-:-:S03]  /*1d60*/  SEL R3, R3, RZ, P1 ;  /* 0x000000ff03037207 */ /* 0x000fc60000800000 */
[----:B------:R-:W-:Y:S01]  /*1d70*/  LOP3.LUT R6, R6, UR4, RZ, 0x3c, !PT ;  /* 0x0000000406067c12 */ /* 0x000fe2000f8e3cff */
[----:B------:R-:W-:Y:S07]  /*1d80*/  @P2 BRA `(.L_x_32) ;  /* 0xfffffffc004c2947 */ /* 0x000fee000383ffff */
.L_x_25:
[----:B------:R-:W1:Y:S01]  /*1d90*/  LDC R0, c[0x0][0x28c] ;  /* 0x0000a300ff007b82 */ /* 0x000e620000000800 */
[----:B------:R2:W-:Y:S01]  /*1da0*/  SYNCS.ARRIVE.TRANS64.A1T0 RZ, [R96+UR47], RZ ;  /* 0x000000ff60ff79a7 */ /* 0x0005e2000810002f */
[----:B-1----:R-:W-:-:S13]  /*1db0*/  ISETP.GE.AND P1, PT, R0, 0x1, PT ;  /* 0x000000010000780c */ /* 0x002fda0003f26270 */
[----:B--2---:R-:W-:Y:S05]  /*1dc0*/  @!P1 BRA `(.L_x_33) ;  /* 0x0000000000449947 */ /* 0x004fea0003800000 */
[----:B------:R-:W-:Y:S05]  /*1dd0*/  @!P0 BRA `(.L_x_34) ;  /* 0x0000000000048947 */ /* 0x000fea0003800000 */
[----:B------:R-:W-:Y:S01]  /*1de0*/  BPT.TRAP 0x1 ;  /* 0x000000040000795c */ /* 0x000fe20000300000 */
.L_x_34:
[----:B------:R-:W-:-:S13]  /*1df0*/  ISETP.NE.AND P0, PT, R89, RZ, PT ;  /* 0x000000ff5900720c */ /* 0x000fda0003f05270 */
[----:B------:R-:W-:-:S05]  /*1e00*/  VOTEU.ANY UP0, P0 ;  /* 0x00000000003f7886 */ /* 0x000fca0000000100 */
[----:B------:R-:W-:-:S06]  /*1e10*/  @UP0 UIADD3 UR4, UR43, UR38, URZ ;  /* 0x000000262b040290 */ /* 0x000fcc000fffe03f */
[----:B------:R-:W-:Y:S02]  /*1e20*/  IMAD.U32 R4, RZ, RZ, UR4 ;  /* 0x00000004ff047e24 */ /* 0x000fe4000f8e00ff */
[----:B------:R-:W-:Y:S02]  /*1e30*/  IMAD.U32 R3, RZ, RZ, UR4 ;  /* 0x00000004ff037e24 */ /* 0x000fe4000f8e00ff */
[----:B------:R-:W-:-:S05]  /*1e40*/  @P0 IMAD.WIDE.U32 R4, R4, -0x55555555, RZ ;  /* 0xaaaaaaab04040825 */ /* 0x000fca00078e00ff */
[----:B------:R-:W-:-:S05]  /*1e50*/  @P0 SHF.R.U32.HI R0, RZ, 0x1, R5 ;  /* 0x00000001ff000819 */ /* 0x000fca0000011605 */
[----:B------:R-:W-:-:S05]  /*1e60*/  @P0 IMAD R0, R0, -0x3, R3 ;  /* 0xfffffffd00000824 */ /* 0x000fca00078e0203 */
[----:B------:R-:W-:-:S05]  /*1e70*/  @P0 LEA R0, R0, UR41, 0x3 ;  /* 0x0000002900000c11 */ /* 0x000fca000f8e18ff */
[----:B------:R-:W-:-:S05]  /*1e80*/  @P0 VIADD R3, R0, 0x18 ;  /* 0x0000001800030836 */ /* 0x000fca0000000000 */
[----:B------:R-:W-:-:S04]  /*1e90*/  @P0 PRMT R3, R88, 0x654, R3 ;  /* 0x0000065458030816 */ /* 0x000fc80000000003 */
[----:B------:R1:W-:Y:S01]  /*1ea0*/  @P0 SYNCS.ARRIVE.TRANS64.RED.A1T0 RZ, [R3+URZ], RZ ;  /* 0x000000ff03ff09a7 */ /* 0x0003e2000810043f */
[----:B------:R-:W-:-:S13]  /*1eb0*/  ISETP.GT.U32.AND P0, PT, R16, 0x1, PT ;  /* 0x000000011000780c */ /* 0x000fda0003f04070 */
[----:B-1----:R-:W-:Y:S05]  /*1ec0*/  @P0 BRA `(.L_x_33) ;  /* 0x0000000000040947 */ /* 0x002fea0003800000 */
[----:B------:R-:W-:Y:S01]  /*1ed0*/  BPT.TRAP 0x1 ;  /* 0x000000040000795c */ /* 0x000fe20000300000 */
.L_x_33:
[----:B------:R-:W-:Y:S01]  /*1ee0*/  SHF.L.U32 R0, R103, 0x1f, RZ ;  /* 0x0000001f67007819 */ /* 0x000fe200000006ff */
[----:B------:R-:W-:Y:S01]  /*1ef0*/  UIADD3 UR38, UR46, UR38, URZ ;  /* 0x000000262e267290 */ /* 0x000fe2000fffe03f */
[----:B------:R-:W1:Y:S01]  /*1f00*/  LDC R9, c[0x0][0x288] ;  /* 0x0000a200ff097b82 */ /* 0x000e620000000800 */
[----:B------:R-:W-:Y:S01]  /*1f10*/  UISETP.GE.U32.AND UP1, UPT, UR46, 0x3, UPT ;  /* 0x000000032e00788c */ /* 0x000fe2000bf26070 */
[----:B------:R-:W-:Y:S01]  /*1f20*/  IMAD.SHL.U32 R10, R94, 0x2, RZ ;  /* 0x000000025e0a7824 */ /* 0x000fe200078e00ff */
[----:B------:R-:W-:Y:S02]  /*1f30*/  UISETP.GT.U32.AND UP0, UPT, UR38, 0x2, UPT ;  /* 0x000000022600788c */ /* 0x000fe4000bf04070 */
[----:B------:R-:W-:Y:S02]  /*1f40*/  UIMAD.WIDE.U32 UR4, UR38, -0x55555555, URZ ;  /* 0xaaaaaaab260478a5 */ /* 0x000fe4000f8e003f */
[----:B------:R-:W-:Y:S01]  /*1f50*/  UISETP.LT.U32.AND UP0, UPT, UR46, 0x3, UP0 ;  /* 0x000000032e00788c */ /* 0x000fe20008701070 */
[----:B------:R-:W2:Y:S01]  /*1f60*/  SYNCS.PHASECHK.TRANS64.TRYWAIT P0, [R95+UR42+0x10], R0 ;  /* 0x000010005f0075a7 */ /* 0x000ea2000800016a */
[----:B------:R-:W-:Y:S01]  /*1f70*/  USHF.R.U32.HI UR4, URZ, 0x1, UR5 ;  /* 0x000000013f047899 */ /* 0x000fe20008011605 */
[----:B------:R-:W-:Y:S01]  /*1f80*/  SHF.R.S32.HI R11, RZ, 0x1f, R10 ;  /* 0x0000001fff0b7819 */ /* 0x000fe2000001140a */
[----:B------:R-:W-:-:S02]  /*1f90*/  USEL UR6, URZ, 0x1, !UP0 ;  /* 0x000000013f067887 */ /* 0x000fc4000c000000 */
[----:B------:R-:W-:Y:S02]  /*1fa0*/  UIMAD UR38, UR4, -0x3, UR38 ;  /* 0xfffffffd042678a4 */ /* 0x000fe4000f8e0226 */
[----:B------:R-:W-:-:S04]  /*1fb0*/  ULOP3.LUT UR39, UR39, UR6, URZ, 0x3c, !UPT ;  /* 0x0000000627277292 */ /* 0x000fc8000f8e3c3f */
[----:B------:R-:W-:Y:S01]  /*1fc0*/  @UP1 ULOP3.LUT UR39, UR39, 0x1, UR4, 0x78, !UPT ;  /* 0x0000000127271892 */ /* 0x000fe2000f8e7804 */
[----:B-12---:R-:W-:Y:S11]  /*1fd0*/  @!P0 BRA `(.L_x_35) ;  /* 0x0000005800888947 */ /* 0x006ff60003800000 */
.L_x_188:
[----:B-1----:R-:W-:Y:S01]  /*1fe0*/  IMAD.SHL.U32 R0, R19, 0x40, RZ ;  /* 0x0000004013007824 */ /* 0x002fe200078e00ff */
[----:B------:R-:W-:Y:S01]  /*1ff0*/  ULDC UR6, c[0x0][0x284] ;  /* 0x0000a10000067ab9 */ /* 0x000fe20000000800 */
[----:B------:R-:W-:Y:S01]  /*2000*/  IMAD.SHL.U32 R20, R22, 0x80, RZ ;  /* 0x0000008016147824 */ /* 0x000fe200078e00ff */
[----:B0-----:R-:W-:Y:S01]  /*2010*/  SHF.R.S32.HI R13, RZ, 0x1f, R2 ;  /* 0x0000001fff0d7819 */ /* 0x001fe20000011402 */
[----:B------:R-:W-:Y:S01]  /*2020*/  ULDC.64 UR4, c[0x0][0x5d0] ;  /* 0x0001740000047ab9 */ /* 0x000fe20000000a00 */
[----:B------:R-:W-:Y:S01]  /*2030*/  ISETP.GE.AND P0, PT, R0, UR6, PT ;  /* 0x0000000600007c0c */ /* 0x000fe2000bf06270 */
[----:B------:R-:W-:Y:S01]  /*2040*/  IMAD.WIDE.U32 R4, R2, UR4, R10 ;  /* 0x0000000402047c25 */ /* 0x000fe2000f8e000a */
[----:B------:R-:W-:Y:S02]  /*2050*/  SHF.R.S32.HI R21, RZ, 0x1f, R20 ;  /* 0x0000001fff157819 */ /* 0x000fe40000011414 */
[C---:B------:R-:W-:Y:S01]  /*2060*/  ISETP.GE.OR P0, PT, R20.reuse, R9, P0 ;  /* 0x000000091400720c */ /* 0x040fe20000706670 */
[----:B------:R-:W-:Y:S01]  /*2070*/  IMAD R3, R13, UR4, RZ ;  /* 0x000000040d037c24 */ /* 0x000fe2000f8e02ff */
[----:B------:R-:W-:-:S03]  /*2080*/  IADD3 R4, P1, R20, R4, RZ ;  /* 0x0000000414047210 */ /* 0x000fc60007f3e0ff */
[----:B------:R-:W-:-:S05]  /*2090*/  IMAD R3, R2, UR5, R3 ;  /* 0x0000000502037c24 */ /* 0x000fca000f8e0203 */
[----:B------:R-:W-:-:S03]  /*20a0*/  IADD3.X R5, R21, R5, R3, P1, !PT ;  /* 0x0000000515057210 */ /* 0x000fc60000ffe403 */
[----:B------:R-:W-:Y:S05]  /*20b0*/  @P0 BRA `(.L_x_36) ;  /* 0x0000004000300947 */ /* 0x000fea0003800000 */
[----:B------:R-:W0:Y:S01]  /*20c0*/  LDC.64 R6, c[0x0][0x5c8] ;  /* 0x00017200ff067b82 */ /* 0x000e220000000a00 */
[----:B-----5:R-:W-:Y:S01]  /*20d0*/  FSETP.NEU.AND P0, PT, R91, RZ, PT ;  /* 0x000000ff5b00720b */ /* 0x020fe20003f0d000 */
[----:B------:R-:W-:Y:S01]  /*20e0*/  IMAD R3, R94, -0x2, R9 ;  /* 0xfffffffe5e037824 */ /* 0x000fe200078e0209 */
[----:B------:R-:W-:Y:S01]  /*20f0*/  BSSY B0, `(.L_x_36) ;  /* 0x0000408000007945 */ /* 0x000fe20003800000 */
[----:B------:R-:W-:-:S04]  /*2100*/  IMAD.WIDE R104, R19, 0x40, R92 ;  /* 0x0000004013687825 */ /* 0x000fc800078e025c */
[----:B------:R-:W-:Y:S02]  /*2110*/  IMAD.IADD R3, R3, 0x1, -R20 ;  /* 0x0000000103037824 */ /* 0x000fe400078e0a14 */
[----:B------:R-:W-:-:S03]  /*2120*/  IMAD.IADD R0, R99, 0x1, -R0 ;  /* 0x0000000163007824 */ /* 0x000fc600078e0a00 */
[----:B------:R-:W-:-:S04]  /*2130*/  ISETP.GT.AND P2, PT, R3, RZ, PT ;  /* 0x000000ff0300720c */ /* 0x000fc80003f44270 */
[----:B------:R-:W-:Y:S01]  /*2140*/  ISETP.GT.AND P1, PT, R0, RZ, P2 ;  /* 0x000000ff0000720c */ /* 0x000fe20001724270 */
[-C--:B0-----:R-:W-:Y:S02]  /*2150*/  IMAD R8, R105, R6.reuse, RZ ;  /* 0x0000000669087224 */ /* 0x081fe400078e02ff */
[----:B------:R-:W-:-:S04]  /*2160*/  IMAD.WIDE.U32 R106, R104, R6, R4 ;  /* 0x00000006686a7225 */ /* 0x000fc800078e0004 */
[----:B------:R-:W-:-:S04]  /*2170*/  IMAD R5, R104, R7, R8 ;  /* 0x0000000768057224 */ /* 0x000fc800078e0208 */
[----:B------:R-:W-:Y:S01]  /*2180*/  IMAD.IADD R9, R107, 0x1, R5 ;  /* 0x000000016b097824 */ /* 0x000fe200078e0205 */
[----:B------:R-:W-:Y:S06]  /*2190*/  @!P0 BRA `(.L_x_37) ;  /* 0x0000002c00248947 */ /* 0x000fec0003800000 */
[----:B------:R-:W0:Y:S01]  /*21a0*/  LDC.64 R108, c[0x0][0x5b8] ;  /* 0x00016e00ff6c7b82 */ /* 0x000e220000000a00 */
[----:B------:R-:W-:-:S07]  /*21b0*/  ULDC.64 UR4, c[0x0][0x5c0] ;  /* 0x0001700000047ab9 */ /* 0x000fce0000000a00 */
[----:B------:R-:W1:Y:S08]  /*21c0*/  LDC.64 R110, c[0x0][0x5b0] ;  /* 0x00016c00ff6e7b82 */ /* 0x000e700000000a00 */
[----:B------:R-:W2:Y:S01]  /*21d0*/  LDC.64 R112, c[0x0][0x5a8] ;  /* 0x00016a00ff707b82 */ /* 0x000ea20000000a00 */
[-C--:B0-----:R-:W-:Y:S02]  /*21e0*/  IMAD R8, R13, R108.reuse, RZ ;  /* 0x0000006c0d087224 */ /* 0x081fe400078e02ff */
[----:B------:R-:W-:-:S04]  /*21f0*/  IMAD.WIDE.U32 R4, R2, R108, R10 ;  /* 0x0000006c02047225 */ /* 0x000fc800078e000a */
[----:B------:R-:W-:Y:S01]  /*2200*/  IMAD R107, R2, R109, R8 ;  /* 0x0000006d026b7224 */ /* 0x000fe200078e0208 */
[----:B------:R-:W-:Y:S01]  /*2210*/  IADD3 R12, P0, R20, R4, RZ ;  /* 0x00000004140c7210 */ /* 0x000fe20007f1e0ff */
[----:B-1----:R-:W-:-:S03]  /*2220*/  IMAD R4, R105, R110, RZ ;  /* 0x0000006e69047224 */ /* 0x002fc600078e02ff */
[----:B------:R-:W-:Y:S01]  /*2230*/  IADD3.X R13, R21, R5, R107, P0, !PT ;  /* 0x00000005150d7210 */ /* 0x000fe200007fe46b */
[C---:B------:R-:W-:Y:S02]  /*2240*/  IMAD R109, R104.reuse, R111, R4 ;  /* 0x0000006f686d7224 */ /* 0x040fe400078e0204 */
[----:B------:R-:W-:-:S04]  /*2250*/  IMAD.WIDE.U32 R4, R104, R110, R12 ;  /* 0x0000006e68047225 */ /* 0x000fc800078e000c */
[----:B------:R-:W-:Y:S01]  /*2260*/  IMAD.IADD R5, R5, 0x1, R109 ;  /* 0x0000000105057824 */ /* 0x000fe200078e026d */
[----:B--2---:R-:W-:-:S04]  /*2270*/  LEA R14, P0, R4, R112, 0x1 ;  /* 0x00000070040e7211 */ /* 0x004fc800078008ff */
[----:B------:R-:W-:-:S05]  /*2280*/  LEA.HI.X R15, R4, R113, R5, 0x1, P0 ;  /* 0x00000071040f7211 */ /* 0x000fca00000f0c05 */
[----:B------:R-:W2:Y:S01]  /*2290*/  @P1 LDG.E.LTC128B.U16 R19, desc[UR36][R14.64] ;  /* 0x000000240e131981 */ /* 0x000ea2000c1e1520 */
[----:B------:R-:W-:Y:S01]  /*22a0*/  IMAD.WIDE.U32 R4, R104, R110, R20 ;  /* 0x0000006e68047225 */ /* 0x000fe200078e0014 */
[----:B------:R-:W-:Y:S02]  /*22b0*/  BSSY B1, `(.L_x_38) ;  /* 0x0000015000017945 */ /* 0x000fe40003800000 */
[----:B------:R-:W-:-:S04]  /*22c0*/  IADD3 R100, P0, R10, R4, RZ ;  /* 0x000000040a647210 */ /* 0x000fc80007f1e0ff */
[----:B------:R-:W-:Y:S02]  /*22d0*/  IADD3.X R101, R11, R109, R5, P0, !PT ;  /* 0x0000006d0b657210 */ /* 0x000fe400007fe405 */
[----:B------:R-:W-:Y:S01]  /*22e0*/  LEA R8, P0, R106, UR4, 0x1 ;  /* 0x000000046a087c11 */ /* 0x000fe2000f8008ff */
[----:B------:R-:W-:-:S03]  /*22f0*/  IMAD.WIDE.U32 R100, R2, R108, R100 ;  /* 0x0000006c02647225 */ /* 0x000fc600078e0064 */
[----:B------:R-:W-:Y:S02]  /*2300*/  LEA.HI.X R9, R106, UR5, R9, 0x1, P0 ;  /* 0x000000056a097c11 */ /* 0x000fe400080f0c09 */
[----:B------:R-:W-:-:S04]  /*2310*/  ISETP.GT.AND P0, PT, R3, 0x1, PT ;  /* 0x000000010300780c */ /* 0x000fc80003f04270 */
[----:B------:R-:W-:Y:S01]  /*2320*/  ISETP.GT.AND P3, PT, R0, RZ, P0 ;  /* 0x000000ff0000720c */ /* 0x000fe20000764270 */
[----:B--2---:R-:W-:-:S05]  /*2330*/  HADD2.F32 R4, -RZ, R19.H0_H0 ;  /* 0x20000013ff047230 */ /* 0x004fca0000004100 */
[----:B------:R-:W-:Y:S01]  /*2340*/  FMUL R5, R4, R91 ;  /* 0x0000005b04057220 */ /* 0x000fe20000400000 */
[----:B------:R-:W-:-:S03]  /*2350*/  LEA R4, P4, R100, R112, 0x1 ;  /* 0x0000007064047211 */ /* 0x000fc600078808ff */
[----:B------:R-:W-:-:S05]  /*2360*/  FFMA R5, R24, R90, R5 ;  /* 0x0000005a18057223 */ /* 0x000fca0000000005 */
[----:B------:R-:W-:Y:S01]  /*2370*/  F2FP.F16.F32.PACK_AB R14, RZ, R5 ;  /* 0x00000005ff0e723e */ /* 0x000fe200000000ff */
[----:B------:R-:W-:-:S03]  /*2380*/  IMAD.IADD R5, R107, 0x1, R101 ;  /* 0x000000016b057824 */ /* 0x000fc600078e0265 */
[----:B------:R-:W-:Y:S01]  /*2390*/  PRMT R15, R14, 0x7610, R15 ;  /* 0x000076100e0f7816 */ /* 0x000fe2000000000f */
[----:B------:R-:W-:Y:S01]  /*23a0*/  IMAD.SHL.U32 R14, R110, 0x8, RZ ;  /* 0x000000086e0e7824 */ /* 0x000fe200078e00ff */
[----:B------:R-:W-:-:S03]  /*23b0*/  LEA.HI.X R5, R100, R113, R5, 0x1, P4 ;  /* 0x0000007164057211 */ /* 0x000fc600020f0c05 */
[----:B------:R0:W-:Y:S02]  /*23c0*/  @P1 STG.E.U16 desc[UR36][R8.64], R15 ;  /* 0x0000000f08001986 */ /* 0x0001e4000c101524 */
[----:B0-----:R-:W-:Y:S01]  /*23d0*/  SHF.L.U64.HI R15, R110, 0x3, R111 ;  /* 0x000000036e0f7819 */ /* 0x001fe2000001026f */
[----:B------:R-:W-:Y:S06]  /*23e0*/  @!P3 BRA `(.L_x_39) ;  /* 0x000000000004b947 */ /* 0x000fec0003800000 */
[----:B------:R0:W5:Y:S02]  /*23f0*/  LDG.E.LTC128B.U16 R19, desc[UR36][R4.64+0x2] ;  /* 0x0000022404137981 */ /* 0x000164000c1e1520 */
.L_x_39:
[----:B------:R-:W-:Y:S05]  /*2400*/  BSYNC B1 ;  /* 0x0000000000017941 */ /* 0x000fea0003800000 */
.L_x_38:
[----:B-----5:R-:W-:Y:S01]  /*2410*/  HADD2.F32 R22, -RZ, R19.H0_H0 ;  /* 0x20000013ff167230 */ /* 0x020fe20000004100 */
[----:B------:R-:W-:Y:S01]  /*2420*/  ISETP.GT.AND P2, PT, R0, 0x8, P2 ;  /* 0x000000080000780c */ /* 0x000fe20001744270 */
[----:B------:R-:W-:-:S04]  /*2430*/  IMAD.WIDE.U32 R14, R104, R110, R14 ;  /* 0x0000006e680e7225 */ /* 0x000fc800078e000e */
[----:B------:R-:W-:Y:S01]  /*2440*/  FMUL R22, R22, R91 ;  /* 0x0000005b16167220 */ /* 0x000fe20000400000 */
[----:B------:R-:W-:Y:S01]  /*2450*/  IMAD.IADD R109, R109, 0x1, R15 ;  /* 0x000000016d6d7824 */ /* 0x000fe200078e020f */
[----:B------:R-:W-:Y:S02]  /*2460*/  IADD3 R15, P1, R12, R14, RZ ;  /* 0x0000000e0c0f7210 */ /* 0x000fe40007f3e0ff */
[----:B------:R-:W-:-:S03]  /*2470*/  FFMA R22, R25, R90, R22 ;  /* 0x0000005a19167223 */ /* 0x000fc60000000016 */
[----:B------:R-:W-:Y:S01]  /*2480*/  IMAD.X R24, R109, 0x1, R13, P1 ;  /* 0x000000016d187824 */ /* 0x000fe200008e060d */
[C---:B------:R-:W-:Y:S02]  /*2490*/  LEA R12, P1, R15.reuse, R112, 0x1 ;  /* 0x000000700f0c7211 */ /* 0x040fe400078208ff */
[----:B------:R-:W-:Y:S02]  /*24a0*/  F2FP.F16.F32.PACK_AB R22, RZ, R22 ;  /* 0x00000016ff16723e */ /* 0x000fe400000000ff */
[----:B------:R-:W-:-:S03]  /*24b0*/  LEA.HI.X R13, R15, R113, R24, 0x1, P1 ;  /* 0x000000710f0d7211 */ /* 0x000fc600008f0c18 */
[----:B------:R1:W-:Y:S04]  /*24c0*/  @P3 STG.E.U16 desc[UR36][R8.64+0x2], R22 ;  /* 0x0000021608003986 */ /* 0x0003e8000c101524 */
[----:B------:R-:W2:Y:S01]  /*24d0*/  @P2 LDG.E.LTC128B.U16 R19, desc[UR36][R12.64] ;  /* 0x000000240c132981 */ /* 0x000ea2000c1e1520 */
[----:B------:R-:W-:Y:S01]  /*24e0*/  IADD3 R14, P1, P3, R10, R14, R20 ;  /* 0x0000000e0a0e7210 */ /* 0x000fe20007b3e014 */
[----:B------:R-:W-:Y:S01]  /*24f0*/  BSSY B1, `(.L_x_40) ;  /* 0x0000011000017945 */ /* 0x000fe20003800000 */
[----:B------:R-:W-:Y:S02]  /*2500*/  SHF.L.U64.HI R7, R6, 0x4, R7 ;  /* 0x0000000406077819 */ /* 0x000fe40000010207 */
[----:B------:R-:W-:Y:S02]  /*2510*/  IADD3.X R15, R11, R109, R21, P1, P3 ;  /* 0x0000006d0b0f7210 */ /* 0x000fe40000fe6415 */
[----:B------:R-:W-:Y:S01]  /*2520*/  ISETP.GT.AND P0, PT, R0, 0x8, P0 ;  /* 0x000000080000780c */ /* 0x000fe20000704270 */
[----:B------:R-:W-:-:S04]  /*2530*/  IMAD.WIDE.U32 R14, R2, R108, R14 ;  /* 0x0000006c020e7225 */ /* 0x000fc800078e000e */
[----:B------:R-:W-:Y:S02]  /*2540*/  IMAD.IADD R2, R107, 0x1, R15 ;  /* 0x000000016b027824 */ /* 0x000fe400078e020f */
[----:B--2---:R-:W-:-:S05]  /*2550*/  HADD2.F32 R10, -RZ, R19.H0_H0 ;  /* 0x20000013ff0a7230 */ /* 0x004fca0000004100 */
[----:B------:R-:W-:Y:S01]  /*2560*/  FMUL R11, R10, R91 ;  /* 0x0000005b0a0b7220 */ /* 0x000fe20000400000 */
[----:B------:R-:W-:Y:S02]  /*2570*/  LEA R10, P1, R6, R8, 0x4 ;  /* 0x00000008060a7211 */ /* 0x000fe400078220ff */
[----:B------:R-:W-:Y:S01]  /*2580*/  LEA R6, P3, R14, R112, 0x1 ;  /* 0x000000700e067211 */ /* 0x000fe200078608ff */
[----:B------:R-:W-:-:S05]  /*2590*/  FFMA R11, R26, R90, R11 ;  /* 0x0000005a1a0b7223 */ /* 0x000fca000000000b */
[----:B------:R-:W-:Y:S01]  /*25a0*/  F2FP.F16.F32.PACK_AB R12, RZ, R11 ;  /* 0x0000000bff0c723e */ /* 0x000fe200000000ff */
[----:B------:R-:W-:Y:S01]  /*25b0*/  IMAD.X R11, R7, 0x1, R9, P1 ;  /* 0x00000001070b7824 */ /* 0x000fe200008e0609 */
[----:B------:R-:W-:-:S04]  /*25c0*/  LEA.HI.X R7, R14, R113, R2, 0x1, P3 ;  /* 0x000000710e077211 */ /* 0x000fc800018f0c02 */
[----:B------:R1:W-:Y:S01]  /*25d0*/  @P2 STG.E.U16 desc[UR36][R10.64], R12 ;  /* 0x0000000c0a002986 */ /* 0x0003e2000c101524 */
[----:B------:R-:W-:Y:S05]  /*25e0*/  @!P0 BRA `(.L_x_41) ;  /* 0x0000000000048947 */ /* 0x000fea0003800000 */
[----:B------:R2:W5:Y:S02]  /*25f0*/  LDG.E.LTC128B.U16 R19, desc[UR36][R6.64+0x2] ;  /* 0x0000022406137981 */ /* 0x000564000c1e1520 */
.L_x_41:
[----:B------:R-:W-:Y:S05]  /*2600*/  BSYNC B1 ;  /* 0x0000000000017941 */ /* 0x000fea0003800000 */
.L_x_40:
[----:B-----5:R-:W-:Y:S01]  /*2610*/  HADD2.F32 R2, -RZ, R19.H0_H0 ;  /* 0x20000013ff027230 */ /* 0x020fe20000004100 */
[----:B------:R-:W-:Y:S01]  /*2620*/  ISETP.GT.AND P1, PT, R3, 0x8, PT ;  /* 0x000000080300780c */ /* 0x000fe20003f24270 */
[----:B------:R-:W-:Y:S03]  /*2630*/  BSSY B1, `(.L_x_42) ;  /* 0x0000008000017945 */ /* 0x000fe60003800000 */
[----:B------:R-:W-:Y:S01]  /*2640*/  FMUL R2, R2, R91 ;  /* 0x0000005b02027220 */ /* 0x000fe20000400000 */
[----:B------:R-:W-:-:S03]  /*2650*/  ISETP.GT.AND P2, PT, R0, RZ, P1 ;  /* 0x000000ff0000720c */ /* 0x000fc60000f44270 */
[----:B------:R-:W-:-:S05]  /*2660*/  FFMA R2, R27, R90, R2 ;  /* 0x0000005a1b027223 */ /* 0x000fca0000000002 */
[----:B------:R-:W-:-:S05]  /*2670*/  F2FP.F16.F32.PACK_AB R2, RZ, R2 ;  /* 0x00000002ff02723e */ /* 0x000fca00000000ff */
[----:B------:R3:W-:Y:S01]  /*2680*/  @P0 STG.E.U16 desc[UR36][R10.64+0x2], R2 ;  /* 0x000002020a000986 */ /* 0x0007e2000c101524 */
[----:B------:R-:W-:Y:S05]  /*2690*/  @!P2 BRA `(.L_x_43) ;  /* 0x000000000004a947 */ /* 0x000fea0003800000 */
[----:B------:R4:W5:Y:S02]  /*26a0*/  LDG.E.LTC128B.U16 R19, desc[UR36][R4.64+0x10] ;  /* 0x0000102404137981 */ /* 0x000964000c1e1520 */
.L_x_43:
[----:B------:R-:W-:Y:S05]  /*26b0*/  BSYNC B1 ;  /* 0x0000000000017941 */ /* 0x000fea0003800000 */
.L_x_42:
[----:B---3-5:R-:W-:Y:S01]  /*26c0*/  HADD2.F32 R2, -RZ, R19.H0_H0 ;  /* 0x20000013ff027230 */ /* 0x028fe20000004100 */
        /* <DEDUP_REMOVED lines=9> */
.L_x_45:
[----:B------:R-:W-:Y:S05]  /*2760*/  BSYNC B1 ;  /* 0x0000000000017941 */ /* 0x000fea0003800000 */
.L_x_44:
[----:B-----5:R-:W-:Y:S01]  /*2770*/  HADD2.F32 R2, -RZ, R19.H0_H0 ;  /* 0x20000013ff027230 */ /* 0x020fe20000004100 */
[----:B------:R-:W-:Y:S01]  /*2780*/  ISETP.GT.AND P1, PT, R0, 0x8, P1 ;  /* 0x000000080000780c */ /* 0x000fe20000f24270 */
[----:B------:R-:W-:Y:S03]  /*2790*/  BSSY B1, `(.L_x_46) ;  /* 0x0000007000017945 */ /* 0x000fe60003800000 */
[----:B------:R-:W-:-:S04]  /*27a0*/  FMUL R2, R2, R91 ;  /* 0x0000005b02027220 */ /* 0x000fc80000400000 */
[----:B------:R-:W-:-:S05]  /*27b0*/  FFMA R2, R29, R90, R2 ;  /* 0x0000005a1d027223 */ /* 0x000fca0000000002 */
[----:B------:R-:W-:-:S05]  /*27c0*/  F2FP.F16.F32.PACK_AB R2, RZ, R2 ;  /* 0x00000002ff02723e */ /* 0x000fca00000000ff */
[----:B------:R0:W-:Y:S01]  /*27d0*/  @P3 STG.E.U16 desc[UR36][R8.64+0x12], R2 ;  /* 0x0000120208003986 */ /* 0x0001e2000c101524 */
[----:B------:R-:W-:Y:S05]  /*27e0*/  @!P1 BRA `(.L_x_47) ;  /* 0x0000000000049947 */ /* 0x000fea0003800000 */
[----:B------:R0:W5:Y:S02]  /*27f0*/  LDG.E.LTC128B.U16 R19, desc[UR36][R6.64+0x10] ;  /* 0x0000102406137981 */ /* 0x000164000c1e1520 */
.L_x_47:
[----:B------:R-:W-:Y:S05]  /*2800*/  BSYNC B1 ;  /* 0x0000000000017941 */ /* 0x000fea0003800000 */
.L_x_46:
[----:B0----5:R-:W-:Y:S01]  /*2810*/  HADD2.F32 R2, -RZ, R19.H0_H0 ;  /* 0x20000013ff027230 */ /* 0x021fe20000004100 */
[----:B------:R-:W-:Y:S01]  /*2820*/  ISETP.GT.AND P0, PT, R0, 0x8, P0 ;  /* 0x000000080000780c */ /* 0x000fe20000704270 */
[----:B------:R-:W-:Y:S03]  /*2830*/  BSSY B1, `(.L_x_48) ;  /* 0x0000007000017945 */ /* 0x000fe60003800000 */
[----:B---3--:R-:W-:-:S04]  /*2840*/  FMUL R13, R2, R91 ;  /* 0x0000005b020d7220 */ /* 0x008fc80000400000 */
[----:B------:R-:W-:-:S05]  /*2850*/  FFMA R13, R30, R90, R13 ;  /* 0x0000005a1e0d7223 */ /* 0x000fca000000000d */
[----:B------:R-:W-:-:S05]  /*2860*/  F2FP.F16.F32.PACK_AB R13, RZ, R13 ;  /* 0x0000000dff0d723e */ /* 0x000fca00000000ff */
[----:B------:R0:W-:Y:S01]  /*2870*/  @P1 STG.E.U16 desc[UR36][R10.64+0x10], R13 ;  /* 0x0000100d0a001986 */ /* 0x0001e2000c101524 */
[----:B------:R-:W-:Y:S05]  /*2880*/  @!P0 BRA `(.L_x_49) ;  /* 0x0000000000048947 */ /* 0x000fea0003800000 */
[----:B------:R3:W5:Y:S02]  /*2890*/  LDG.E.LTC128B.U16 R19, desc[UR36][R6.64+0x12] ;  /* 0x0000122406137981 */ /* 0x000764000c1e1520 */
.L_x_49:
[----:B------:R-:W-:Y:S05]  /*28a0*/  BSYNC B1 ;  /* 0x0000000000017941 */ /* 0x000fea0003800000 */
.L_x_48:
        /* <DEDUP_REMOVED lines=10> */
.L_x_51:
[----:B------:R-:W-:Y:S05]  /*2950*/  BSYNC B1 ;  /* 0x0000000000017941 */ /* 0x000fea0003800000 */
.L_x_50:
[----:B0----5:R-:W-:Y:S01]  /*2960*/  HADD2.F32 R2, -RZ, R19.H0_H0 ;  /* 0x20000013ff027230 */ /* 0x021fe20000004100 */
        /* <DEDUP_REMOVED lines=9> */
.L_x_53:
[----:B------:R-:W-:Y:S05]  /*2a00*/  BSYNC B1 ;  /* 0x0000000000017941 */ /* 0x000fea0003800000 */
.L_x_52:
        /* <DEDUP_REMOVED lines=9> */
.L_x_55:
[----:B------:R-:W-:Y:S05]  /*2aa0*/  BSYNC B1 ;  /* 0x0000000000017941 */ /* 0x000fea0003800000 */
.L_x_54:
[----:B0----5:R-:W-:Y:S01]  /*2ab0*/  HADD2.F32 R2, -RZ, R19.H0_H0 ;  /* 0x20000013ff027230 */ /* 0x021fe20000004100 */
        /* <DEDUP_REMOVED lines=8> */
.L_x_57:
[----:B------:R-:W-:Y:S05]  /*2b40*/  BSYNC B1 ;  /* 0x0000000000017941 */ /* 0x000fea0003800000 */
.L_x_56:
        /* <DEDUP_REMOVED lines=10> */
.L_x_59:
[----:B------:R-:W-:Y:S05]  /*2bf0*/  BSYNC B1 ;  /* 0x0000000000017941 */ /* 0x000fea0003800000 */
.L_x_58:
        /* <DEDUP_REMOVED lines=10> */
.L_x_61:
[----:B------:R-:W-:Y:S05]  /*2ca0*/  BSYNC B1 ;  /* 0x0000000000017941 */ /* 0x000fea0003800000 */
.L_x_60:
        /* <DEDUP_REMOVED lines=9> */
.L_x_63:
[----:B------:R-:W-:Y:S05]  /*2d40*/  BSYNC B1 ;  /* 0x0000000000017941 */ /* 0x000fea0003800000 */
.L_x_62:
        /* <DEDUP_REMOVED lines=9> */
.L_x_65:
[----:B------:R-:W-:Y:S05]  /*2de0*/  BSYNC B1 ;  /* 0x0000000000017941 */ /* 0x000fea0003800000 */
.L_x_64:
        /* <DEDUP_REMOVED lines=10> */
.L_x_67:
[----:B------:R-:W-:Y:S05]  /*2e90*/  BSYNC B1 ;  /* 0x0000000000017941 */ /* 0x000fea0003800000 */
.L_x_66:
        /* <DEDUP_REMOVED lines=10> */
.L_x_69:
[----:B------:R-:W-:Y:S05]  /*2f40*/  BSYNC B1 ;  /* 0x0000000000017941 */ /* 0x000fea0003800000 */
.L_x_68:
        /* <DEDUP_REMOVED lines=9> */
.L_x_71:
[----:B------:R-:W-:Y:S05]  /*2fe0*/  BSYNC B1 ;  /* 0x0000000000017941 */ /* 0x000fea0003800000 */
.L_x_70:
        /* <DEDUP_REMOVED lines=9> */
.L_x_73:
[----:B------:R-:W-:Y:S05]  /*3080*/  BSYNC B1 ;  /* 0x0000000000017941 */ /* 0x000fea0003800000 */
.L_x_72:
        /* <DEDUP_REMOVED lines=10> */
.L_x_75:
[----:B------:R-:W-:Y:S05]  /*3130*/  BSYNC B1 ;  /* 0x0000000000017941 */ /* 0x000fea0003800000 */
.L_x_74:
        /* <DEDUP_REMOVED lines=10> */
.L_x_77:
[----:B------:R-:W-:Y:S05]  /*31e0*/  BSYNC B1 ;  /* 0x0000000000017941 */ /* 0x000fea0003800000 */
.L_x_76:
        /* <DEDUP_REMOVED lines=9> */
.L_x_79:
[----:B------:R-:W-:Y:S05]  /*3280*/  BSYNC B1 ;  /* 0x0000000000017941 */ /* 0x000fea0003800000 */
.L_x_78:
        /* <DEDUP_REMOVED lines=9> */
.L_x_81:
[----:B------:R-:W-:Y:S05]  /*3320*/  BSYNC B1 ;  /* 0x0000000000017941 */ /* 0x000fea0003800000 */
.L_x_80:
        /* <DEDUP_REMOVED lines=10> */
.L_x_83:
[----:B------:R-:W-:Y:S05]  /*33d0*/  BSYNC B1 ;  /* 0x0000000000017941 */ /* 0x000fea0003800000 */
.L_x_82:
        /* <DEDUP_REMOVED lines=10> */
.L_x_85:
[----:B------:R-:W-:Y:S05]  /*3480*/  BSYNC B1 ;  /* 0x0000000000017941 */ /* 0x000fea0003800000 */
.L_x_84:
        /* <DEDUP_REMOVED lines=9> */
.L_x_87:
[----:B------:R-:W-:Y:S05]  /*3520*/  BSYNC B1 ;  /* 0x0000000000017941 */ /* 0x000fea0003800000 */
.L_x_86:
        /* <DEDUP_REMOVED lines=9> */
.L_x_89:
[----:B------:R-:W-:Y:S05]  /*35c0*/  BSYNC B1 ;  /* 0x0000000000017941 */ /* 0x000fea0003800000 */
.L_x_88:
        /* <DEDUP_REMOVED lines=10> */
.L_x_91:
[----:B------:R-:W-:Y:S05]  /*3670*/  BSYNC B1 ;  /* 0x0000000000017941 */ /* 0x000fea0003800000 */
.L_x_90:
        /* <DEDUP_REMOVED lines=10> */
.L_x_93:
[----:B------:R-:W-:Y:S05]  /*3720*/  BSYNC B1 ;  /* 0x0000000000017941 */ /* 0x000fea0003800000 */
.L_x_92:
        /* <DEDUP_REMOVED lines=9> */
.L_x_95:
[----:B------:R-:W-:Y:S05]  /*37c0*/  BSYNC B1 ;  /* 0x0000000000017941 */ /* 0x000fea0003800000 */
.L_x_94:
        /* <DEDUP_REMOVED lines=9> */
.L_x_97:
[----:B------:R-:W-:Y:S05]  /*3860*/  BSYNC B1 ;  /* 0x0000000000017941 */ /* 0x000fea0003800000 */
.L_x_96:
        /* <DEDUP_REMOVED lines=10> */
.L_x_99:
[----:B------:R-:W-:Y:S05]  /*3910*/  BSYNC B1 ;  /* 0x0000000000017941 */ /* 0x000fea0003800000 */
.L_x_98:
        /* <DEDUP_REMOVED lines=10> */
.L_x_101:
[----:B------:R-:W-:Y:S05]  /*39c0*/  BSYNC B1 ;  /* 0x0000000000017941 */ /* 0x000fea0003800000 */
.L_x_100:
        /* <DEDUP_REMOVED lines=9> */
.L_x_103:
[----:B------:R-:W-:Y:S05]  /*3a60*/  BSYNC B1 ;  /* 0x0000000000017941 */ /* 0x000fea0003800000 */
.L_x_102:
        /* <DEDUP_REMOVED lines=9> */
.L_x_105:
[----:B------:R-:W-:Y:S05]  /*3b00*/  BSYNC B1 ;  /* 0x0000000000017941 */ /* 0x000fea0003800000 */
.L_x_104:
        /* <DEDUP_REMOVED lines=10> */
.L_x_107:
[----:B------:R-:W-:Y:S05]  /*3bb0*/  BSYNC B1 ;  /* 0x0000000000017941 */ /* 0x000fea0003800000 */
.L_x_106:
        /* <DEDUP_REMOVED lines=10> */
.L_x_109:
[----:B------:R-:W-:Y:S05]  /*3c60*/  BSYNC B1 ;  /* 0x0000000000017941 */ /* 0x000fea0003800000 */
.L_x_108:
        /* <DEDUP_REMOVED lines=9> */
.L_x_111:
[----:B------:R-:W-:Y:S05]  /*3d00*/  BSYNC B1 ;  /* 0x0000000000017941 */ /* 0x000fea0003800000 */
.L_x_110:
        /* <DEDUP_REMOVED lines=9> */
.L_x_113:
[----:B------:R-:W-:Y:S05]  /*3da0*/  BSYNC B1 ;  /* 0x0000000000017941 */ /* 0x000fea0003800000 */
.L_x_112:
        /* <DEDUP_REMOVED lines=10> */
.L_x_115:
[----:B------:R-:W-:Y:S05]  /*3e50*/  BSYNC B1 ;  /* 0x0000000000017941 */ /* 0x000fea0003800000 */
.L_x_114:
        /* <DEDUP_REMOVED lines=10> */
.L_x_117:
[----:B------:R-:W-:Y:S05]  /*3f00*/  BSYNC B1 ;  /* 0x0000000000017941 */ /* 0x000fea0003800000 */
.L_x_116:
        /* <DEDUP_REMOVED lines=9> */
.L_x_119:
[----:B------:R-:W-:Y:S05]  /*3fa0*/  BSYNC B1 ;  /* 0x0000000000017941 */ /* 0x000fea0003800000 */
.L_x_118:
        /* <DEDUP_REMOVED lines=9> */
.L_x_121:
[----:B------:R-:W-:Y:S05]  /*4040*/  BSYNC B1 ;  /* 0x0000000000017941 */ /* 0x000fea0003800000 */
.L_x_120:
        /* <DEDUP_REMOVED lines=10> */
.L_x_123:
[----:B------:R-:W-:Y:S05]  /*40f0*/  BSYNC B1 ;  /* 0x0000000000017941 */ /* 0x000fea0003800000 */
.L_x_122:
        /* <DEDUP_REMOVED lines=10> */
.L_x_125:
[----:B------:R-:W-:Y:S05]  /*41a0*/  BSYNC B1 ;  /* 0x0000000000017941 */ /* 0x000fea0003800000 */
.L_x_124:
        /* <DEDUP_REMOVED lines=9> */
.L_x_127:
[----:B------:R-:W-:Y:S05]  /*4240*/  BSYNC B1 ;  /* 0x0000000000017941 */ /* 0x000fea0003800000 */
.L_x_126:
        /* <DEDUP_REMOVED lines=9> */
.L_x_129:
[----:B------:R-:W-:Y:S05]  /*42e0*/  BSYNC B1 ;  /* 0x0000000000017941 */ /* 0x000fea0003800000 */
.L_x_128:
        /* <DEDUP_REMOVED lines=10> */
.L_x_131:
[----:B------:R-:W-:Y:S05]  /*4390*/  BSYNC B1 ;  /* 0x0000000000017941 */ /* 0x000fea0003800000 */
.L_x_130:
        /* <DEDUP_REMOVED lines=10> */
.L_x_133:
[----:B------:R-:W-:Y:S05]  /*4440*/  BSYNC B1 ;  /* 0x0000000000017941 */ /* 0x000fea0003800000 */
.L_x_132:
        /* <DEDUP_REMOVED lines=9> */
.L_x_135:
[----:B------:R-:W-:Y:S05]  /*44e0*/  BSYNC B1 ;  /* 0x0000000000017941 */ /* 0x000fea0003800000 */
.L_x_134:
        /* <DEDUP_REMOVED lines=9> */
.L_x_137:
[----:B------:R-:W-:Y:S05]  /*4580*/  BSYNC B1 ;  /* 0x0000000000017941 */ /* 0x000fea0003800000 */
.L_x_136:
        /* <DEDUP_REMOVED lines=10> */
.L_x_139:
[----:B------:R-:W-:Y:S05]  /*4630*/  BSYNC B1 ;  /* 0x0000000000017941 */ /* 0x000fea0003800000 */
.L_x_138:
        /* <DEDUP_REMOVED lines=10> */
.L_x_141:
[----:B------:R-:W-:Y:S05]  /*46e0*/  BSYNC B1 ;  /* 0x0000000000017941 */ /* 0x000fea0003800000 */
.L_x_140:
        /* <DEDUP_REMOVED lines=9> */
.L_x_143:
[----:B------:R-:W-:Y:S05]  /*4780*/  BSYNC B1 ;  /* 0x0000000000017941 */ /* 0x000fea0003800000 */
.L_x_142:
        /* <DEDUP_REMOVED lines=9> */
.L_x_145:
[----:B------:R-:W-:Y:S05]  /*4820*/  BSYNC B1 ;  /* 0x0000000000017941 */ /* 0x000fea0003800000 */
.L_x_144:
        /* <DEDUP_REMOVED lines=10> */
.L_x_147:
[----:B------:R-:W-:Y:S05]  /*48d0*/  BSYNC B1 ;  /* 0x0000000000017941 */ /* 0x000fea0003800000 */
.L_x_146:
        /* <DEDUP_REMOVED lines=10> */
.L_x_149:
[----:B------:R-:W-:Y:S05]  /*4980*/  BSYNC B1 ;  /* 0x0000000000017941 */ /* 0x000fea0003800000 */
.L_x_148:
        /* <DEDUP_REMOVED lines=9> */
.L_x_151:
[----:B------:R-:W-:Y:S05]  /*4a20*/  BSYNC B1 ;  /* 0x0000000000017941 */ /* 0x000fea0003800000 */
.L_x_150:
        /* <DEDUP_REMOVED lines=9> */
.L_x_153:
[----:B------:R-:W-:Y:S05]  /*4ac0*/  BSYNC B1 ;  /* 0x0000000000017941 */ /* 0x000fea0003800000 */
.L_x_152:
        /* <DEDUP_REMOVED lines=10> */
.L_x_155:
[----:B------:R-:W-:Y:S05]  /*4b70*/  BSYNC B1 ;  /* 0x0000000000017941 */ /* 0x000fea0003800000 */
.L_x_154:
[----:B0----5:R-:W-:Y:S01]  /*4b80*/  HADD2.F32 R2, -RZ, R19.H0_H0 ;  /* 0x20000013ff027230 */ /* 0x021fe20000004100 */
[----:B------:R-:W-:Y:S01]  /*4b90*/  ISETP.GT.AND P0, PT, R3, 0x79, PT ;  /* 0x000000790300780c */ /* 0x000fe20003f04270 */
[----:B------:R-:W-:Y:S01]  /*4ba0*/  @P2 IMAD.MOV.U32 R3, RZ, RZ, R9 ;  /* 0x000000ffff032224 */ /* 0x000fe200078e0009 */
[----:B------:R-:W-:Y:S02]  /*4bb0*/  BSSY B1, `(.L_x_156) ;  /* 0x0000009000017945 */ /* 0x000fe40003800000 */
[----:B------:R-:W-:Y:S01]  /*4bc0*/  FMUL R13, R2, R91 ;  /* 0x0000005b020d7220 */ /* 0x000fe20000400000 */
[----:B------:R-:W-:Y:S01]  /*4bd0*/  @P2 IMAD.MOV.U32 R2, RZ, RZ, R8 ;  /* 0x000000ffff022224 */ /* 0x000fe200078e0008 */
[----:B------:R-:W-:Y:S02]  /*4be0*/  ISETP.GT.AND P3, PT, R0, RZ, P0 ;  /* 0x000000ff0000720c */ /* 0x000fe40000764270 */
[----:B------:R-:W-:-:S05]  /*4bf0*/  FFMA R13, R84, R90, R13 ;  /* 0x0000005a540d7223 */ /* 0x000fca000000000d */
[----:B------:R-:W-:-:S05]  /*4c00*/  F2FP.F16.F32.PACK_AB R13, RZ, R13 ;  /* 0x0000000dff0d723e */ /* 0x000fca00000000ff */
[----:B------:R0:W-:Y:S01]  /*4c10*/  @P2 STG.E.U16 desc[UR36][R2.64+0xf0], R13 ;  /* 0x0000f00d02002986 */ /* 0x0001e2000c101524 */
[----:B------:R-:W-:Y:S05]  /*4c20*/  @!P3 BRA `(.L_x_157) ;  /* 0x000000000004b947 */ /* 0x000fea0003800000 */
[----:B------:R0:W5:Y:S02]  /*4c30*/  LDG.E.LTC128B.U16 R19, desc[UR36][R4.64+0xf2] ;  /* 0x0000f22404137981 */ /* 0x000164000c1e1520 */
.L_x_157:
[----:B------:R-:W-:Y:S05]  /*4c40*/  BSYNC B1 ;  /* 0x0000000000017941 */ /* 0x000fea0003800000 */
.L_x_156:
        /* <DEDUP_REMOVED lines=9> */
.L_x_159:
[----:B------:R-:W-:Y:S05]  /*4ce0*/  BSYNC B1 ;  /* 0x0000000000017941 */ /* 0x000fea0003800000 */
.L_x_158:
[----:B0----5:R-:W-:Y:S01]  /*4cf0*/  HADD2.F32 R2, -RZ, R19.H0_H0 ;  /* 0x20000013ff027230 */ /* 0x021fe20000004100 */
[----:B------:R-:W-:Y:S01]  /*4d00*/  ISETP.GT.AND P0, PT, R0, 0x8, P0 ;  /* 0x000000080000780c */ /* 0x000fe20000704270 */
[----:B------:R-:W-:Y:S03]  /*4d10*/  BSSY B1, `(.L_x_160) ;  /* 0x000000a000017945 */ /* 0x000fe60003800000 */
[----:B------:R-:W-:Y:S01]  /*4d20*/  FMUL R3, R2, R91 ;  /* 0x0000005b02037220 */ /* 0x000fe20000400000 */
[----:B------:R-:W-:-:S03]  /*4d30*/  @P1 IMAD.MOV.U32 R2, RZ, RZ, R10 ;  /* 0x000000ffff021224 */ /* 0x000fc600078e000a */
[----:B------:R-:W-:-:S05]  /*4d40*/  FFMA R3, R86, R90, R3 ;  /* 0x0000005a56037223 */ /* 0x000fca0000000003 */
[----:B------:R-:W-:-:S04]  /*4d50*/  F2FP.F16.F32.PACK_AB R3, RZ, R3 ;  /* 0x00000003ff03723e */ /* 0x000fc800000000ff */
[----:B----4-:R-:W-:Y:S01]  /*4d60*/  PRMT R4, R3, 0x7610, R4 ;  /* 0x0000761003047816 */ /* 0x010fe20000000004 */
[----:B------:R-:W-:-:S05]  /*4d70*/  @P1 IMAD.MOV.U32 R3, RZ, RZ, R11 ;  /* 0x000000ffff031224 */ /* 0x000fca00078e000b */
[----:B------:R0:W-:Y:S01]  /*4d80*/  @P1 STG.E.U16 desc[UR36][R2.64+0xf0], R4 ;  /* 0x0000f00402001986 */ /* 0x0001e2000c101524 */
[----:B------:R-:W-:Y:S05]  /*4d90*/  @!P0 BRA `(.L_x_161) ;  /* 0x0000000000048947 */ /* 0x000fea0003800000 */
[----:B------:R4:W5:Y:S02]  /*4da0*/  LDG.E.LTC128B.U16 R19, desc[UR36][R6.64+0xf2] ;  /* 0x0000f22406137981 */ /* 0x000964000c1e1520 */
.L_x_161:
[----:B------:R-:W-:Y:S05]  /*4db0*/  BSYNC B1 ;  /* 0x0000000000017941 */ /* 0x000fea0003800000 */
.L_x_160:
[----:B------:R-:W-:Y:S05]  /*4dc0*/  @!P0 BRA `(.L_x_162) ;  /* 0x0000001000e88947 */ /* 0x000fea0003800000 */
[----:B-----5:R-:W-:-:S05]  /*4dd0*/  HADD2.F32 R0, -RZ, R19.H0_H0 ;  /* 0x20000013ff007230 */ /* 0x020fca0000004100 */
[----:B------:R-:W-:-:S04]  /*4de0*/  FMUL R0, R0, R91 ;  /* 0x0000005b00007220 */ /* 0x000fc80000400000 */
[----:B------:R-:W-:-:S05]  /*4df0*/  FFMA R0, R87, R90, R0 ;  /* 0x0000005a57007223 */ /* 0x000fca0000000000 */
[----:B------:R-:W-:-:S05]  /*4e00*/  F2FP.F16.F32.PACK_AB R0, RZ, R0 ;  /* 0x00000000ff00723e */ /* 0x000fca00000000ff */
[----:B------:R0:W-:Y:S01]  /*4e10*/  STG.E.U16 desc[UR36][R10.64+0xf2], R0 ;  /* 0x0000f2000a007986 */ /* 0x0001e2000c101524 */
[----:B------:R-:W-:Y:S05]  /*4e20*/  BRA `(.L_x_162) ;  /* 0x0000001000d07947 */ /* 0x000fea0003800000 */
.L_x_37:
[----:B------:R-:W-:Y:S01]  /*4e30*/  ISETP.GT.AND P0, PT, R3, 0x1, PT ;  /* 0x000000010300780c */ /* 0x000fe20003f04270 */
[----:B------:R-:W-:Y:S01]  /*4e40*/  ULDC.64 UR4, c[0x0][0x5c0] ;  /* 0x0001700000047ab9 */ /* 0x000fe20000000a00 */
[-C--:B------:R-:W-:Y:S01]  /*4e50*/  FMUL R24, R24, R90.reuse ;  /* 0x0000005a18187220 */ /* 0x080fe20000400000 */
[-C--:B------:R-:W-:Y:S01]  /*4e60*/  FMUL R25, R25, R90.reuse ;  /* 0x0000005a19197220 */ /* 0x080fe20000400000 */
[----:B------:R-:W-:Y:S01]  /*4e70*/  ISETP.GT.AND P3, PT, R0, RZ, P0 ;  /* 0x000000ff0000720c */ /* 0x000fe20000764270 */
[-C--:B------:R-:W-:Y:S01]  /*4e80*/  FMUL R26, R26, R90.reuse ;  /* 0x0000005a1a1a7220 */ /* 0x080fe20000400000 */
[----:B------:R-:W-:Y:S01]  /*4e90*/  LEA R4, P4, R106, UR4, 0x1 ;  /* 0x000000046a047c11 */ /* 0x000fe2000f8808ff */
[----:B------:R-:W-:Y:S01]  /*4ea0*/  FMUL R27, R27, R90 ;  /* 0x0000005a1b1b7220 */ /* 0x000fe20000400000 */
[----:B------:R-:W-:Y:S01]  /*4eb0*/  F2FP.F16.F32.PACK_AB R24, RZ, R24 ;  /* 0x00000018ff18723e */ /* 0x000fe200000000ff */
[-C--:B------:R-:W-:Y:S01]  /*4ec0*/  FMUL R28, R28, R90.reuse ;  /* 0x0000005a1c1c7220 */ /* 0x080fe20000400000 */
[----:B------:R-:W-:Y:S01]  /*4ed0*/  LEA.HI.X R5, R106, UR5, R9, 0x1, P4 ;  /* 0x000000056a057c11 */ /* 0x000fe2000a0f0c09 */
[-C--:B------:R-:W-:Y:S01]  /*4ee0*/  FMUL R29, R29, R90.reuse ;  /* 0x0000005a1d1d7220 */ /* 0x080fe20000400000 */
[----:B------:R-:W-:Y:S01]  /*4ef0*/  F2FP.F16.F32.PACK_AB R25, RZ, R25 ;  /* 0x00000019ff19723e */ /* 0x000fe200000000ff */
[-C--:B------:R-:W-:Y:S01]  /*4f00*/  FMUL R30, R30, R90.reuse ;  /* 0x0000005a1e1e7220 */ /* 0x080fe20000400000 */
[----:B------:R-:W-:Y:S01]  /*4f10*/  SHF.L.U64.HI R7, R6, 0x4, R7 ;  /* 0x0000000406077819 */ /* 0x000fe20000010207 */
[----:B------:R-:W-:Y:S01]  /*4f20*/  @P1 STG.E.U16 desc[UR36][R4.64], R24 ;  /* 0x0000001804001986 */ /* 0x000fe2000c101524 */
[----:B------:R-:W-:Y:S01]  /*4f30*/  ISETP.GT.AND P1, PT, R3, 0x8, PT ;  /* 0x000000080300780c */ /* 0x000fe20003f24270 */
[----:B------:R-:W-:Y:S01]  /*4f40*/  FMUL R31, R31, R90 ;  /* 0x0000005a1f1f7220 */ /* 0x000fe20000400000 */
[----:B------:R-:W-:Y:S01]  /*4f50*/  ISETP.GT.AND P4, PT, R0, 0x8, P0 ;  /* 0x000000080000780c */ /* 0x000fe20000784270 */
[----:B------:R-:W-:Y:S01]  /*4f60*/  @P3 STG.E.U16 desc[UR36][R4.64+0x2], R25 ;  /* 0x0000021904003986 */ /* 0x000fe2000c101524 */
[----:B------:R-:W-:Y:S01]  /*4f70*/  LEA R6, P3, R6, R4, 0x4 ;  /* 0x0000000406067211 */ /* 0x000fe200078620ff */
[-C--:B------:R-:W-:Y:S01]  /*4f80*/  FMUL R32, R32, R90.reuse ;  /* 0x0000005a20207220 */ /* 0x080fe20000400000 */
[C---:B------:R-:W-:Y:S01]  /*4f90*/  ISETP.GT.AND P2, PT, R0.reuse, 0x8, P2 ;  /* 0x000000080000780c */ /* 0x040fe20001744270 */
[-C--:B------:R-:W-:Y:S01]  /*4fa0*/  FMUL R33, R33, R90.reuse ;  /* 0x0000005a21217220 */ /* 0x080fe20000400000 */
[----:B------:R-:W-:Y:S01]  /*4fb0*/  ISETP.GT.AND P0, PT, R3, 0x9, PT ;  /* 0x000000090300780c */ /* 0x000fe20003f04270 */
[----:B------:R-:W-:Y:S01]  /*4fc0*/  IMAD.X R7, R7, 0x1, R5, P3 ;  /* 0x0000000107077824 */ /* 0x000fe200018e0605 */
[----:B------:R-:W-:Y:S01]  /*4fd0*/  ISETP.GT.AND P5, PT, R0, RZ, P1 ;  /* 0x000000ff0000720c */ /* 0x000fe20000fa4270 */
[-C--:B------:R-:W-:Y:S01]  /*4fe0*/  FMUL R34, R34, R90.reuse ;  /* 0x0000005a22227220 */ /* 0x080fe20000400000 */
[----:B------:R-:W-:Y:S01]  /*4ff0*/  ISETP.GT.AND P3, PT, R0, RZ, P0 ;  /* 0x000000ff0000720c */ /* 0x000fe20000764270 */
[----:B------:R-:W-:Y:S01]  /*5000*/  FMUL R35, R35, R90 ;  /* 0x0000005a23237220 */ /* 0x000fe20000400000 */
[----:B------:R-:W-:Y:S01]  /*5010*/  F2FP.F16.F32.PACK_AB R26, RZ, R26 ;  /* 0x0000001aff1a723e */ /* 0x000fe200000000ff */
[-C--:B------:R-:W-:Y:S01]  /*5020*/  FMUL R36, R36, R90.reuse ;  /* 0x0000005a24247220 */ /* 0x080fe20000400000 */
[----:B------:R-:W-:Y:S01]  /*5030*/  F2FP.F16.F32.PACK_AB R27, RZ, R27 ;  /* 0x0000001bff1b723e */ /* 0x000fe200000000ff */
[----:B------:R-:W-:Y:S01]  /*5040*/  FMUL R37, R37, R90 ;  /* 0x0000005a25257220 */ /* 0x000fe20000400000 */
[----:B------:R-:W-:Y:S01]  /*5050*/  F2FP.F16.F32.PACK_AB R28, RZ, R28 ;  /* 0x0000001cff1c723e */ /* 0x000fe200000000ff */
[----:B------:R-:W-:Y:S01]  /*5060*/  @P2 STG.E.U16 desc[UR36][R6.64], R26 ;  /* 0x0000001a06002986 */ /* 0x000fe2000c101524 */
[----:B------:R-:W-:Y:S01]  /*5070*/  F2FP.F16.F32.PACK_AB R29, RZ, R29 ;  /* 0x0000001dff1d723e */ /* 0x000fe200000000ff */
[-C--:B------:R-:W-:Y:S01]  /*5080*/  FMUL R38, R38, R90.reuse ;  /* 0x0000005a26267220 */ /* 0x080fe20000400000 */
[C---:B------:R-:W-:Y:S01]  /*5090*/  ISETP.GT.AND P2, PT, R0.reuse, 0x8, P1 ;  /* 0x000000080000780c */ /* 0x040fe20000f44270 */
[----:B------:R-:W-:Y:S01]  /*50a0*/  @P4 STG.E.U16 desc[UR36][R6.64+0x2], R27 ;  /* 0x0000021b06004986 */ /* 0x000fe2000c101524 */
[----:B------:R-:W-:Y:S01]  /*50b0*/  ISETP.GT.AND P1, PT, R3, 0x10, PT ;  /* 0x000000100300780c */ /* 0x000fe20003f24270 */
[----:B------:R-:W-:Y:S01]  /*50c0*/  FMUL R39, R39, R90 ;  /* 0x0000005a27277220 */ /* 0x000fe20000400000 */
[----:B------:R-:W-:Y:S01]  /*50d0*/  F2FP.F16.F32.PACK_AB R30, RZ, R30 ;  /* 0x0000001eff1e723e */ /* 0x000fe200000000ff */
[----:B------:R-:W-:Y:S01]  /*50e0*/  @P5 STG.E.U16 desc[UR36][R4.64+0x10], R28 ;  /* 0x0000101c04005986 */ /* 0x000fe2000c101524 */
[----:B------:R-:W-:Y:S01]  /*50f0*/  ISETP.GT.AND P4, PT, R0, RZ, P1 ;  /* 0x000000ff0000720c */ /* 0x000fe20000f84270 */
[-C--:B------:R-:W-:Y:S01]  /*5100*/  FMUL R40, R40, R90.reuse ;  /* 0x0000005a28287220 */ /* 0x080fe20000400000 */
[----:B------:R-:W-:Y:S01]  /*5110*/  F2FP.F16.F32.PACK_AB R31, RZ, R31 ;  /* 0x0000001fff1f723e */ /* 0x000fe200000000ff */
[----:B------:R-:W-:Y:S01]  /*5120*/  @P3 STG.E.U16 desc[UR36][R4.64+0x12], R29 ;  /* 0x0000121d04003986 */ /* 0x000fe2000c101524 */
[----:B------:R-:W-:Y:S01]  /*5130*/  ISETP.GT.AND P3, PT, R0, 0x8, P0 ;  /* 0x000000080000780c */ /* 0x000fe20000764270 */
[----:B------:R-:W-:Y:S01]  /*5140*/  FMUL R41, R41, R90 ;  /* 0x0000005a29297220 */ /* 0x000fe20000400000 */
[----:B------:R-:W-:Y:S01]  /*5150*/  ISETP.GT.AND P0, PT, R3, 0x11, PT ;  /* 0x000000110300780c */ /* 0x000fe20003f04270 */
[----:B------:R-:W-:Y:S01]  /*5160*/  @P2 STG.E.U16 desc[UR36][R6.64+0x10], R30 ;  /* 0x0000101e06002986 */ /* 0x000fe2000c101524 */
[----:B------:R-:W-:Y:S01]  /*5170*/  F2FP.F16.F32.PACK_AB R32, RZ, R32 ;  /* 0x00000020ff20723e */ /* 0x000fe200000000ff */
[-C--:B------:R-:W-:Y:S01]  /*5180*/  FMUL R42, R42, R90.reuse ;  /* 0x0000005a2a2a7220 */ /* 0x080fe20000400000 */
[C---:B------:R-:W-:Y:S01]  /*5190*/  ISETP.GT.AND P5, PT, R0.reuse, RZ, P0 ;  /* 0x000000ff0000720c */ /* 0x040fe200007a4270 */
[-C--:B------:R-:W-:Y:S01]  /*51a0*/  FMUL R43, R43, R90.reuse ;  /* 0x0000005a2b2b7220 */ /* 0x080fe20000400000 */
[----:B------:R-:W-:Y:S01]  /*51b0*/  ISETP.GT.AND P2, PT, R0, 0x8, P1 ;  /* 0x000000080000780c */ /* 0x000fe20000f44270 */
[-C--:B------:R-:W-:Y:S01]  /*51c0*/  FMUL R44, R44, R90.reuse ;  /* 0x0000005a2c2c7220 */ /* 0x080fe20000400000 */
[----:B------:R-:W-:Y:S01]  /*51d0*/  ISETP.GT.AND P1, PT, R3, 0x18, PT ;  /* 0x000000180300780c */ /* 0x000fe20003f24270 */
[-C--:B------:R-:W-:Y:S01]  /*51e0*/  FMUL R45, R45, R90.reuse ;  /* 0x0000005a2d2d7220 */ /* 0x080fe20000400000 */
[----:B------:R-:W-:Y:S01]  /*51f0*/  F2FP.F16.F32.PACK_AB R33, RZ, R33 ;  /* 0x00000021ff21723e */ /* 0x000fe200000000ff */
[----:B------:R-:W-:Y:S01]  /*5200*/  @P3 STG.E.U16 desc[UR36][R6.64+0x12], R31 ;  /* 0x0000121f06003986 */ /* 0x000fe2000c101524 */
[----:B------:R-:W-:Y:S01]  /*5210*/  ISETP.GT.AND P3, PT, R0, 0x8, P0 ;  /* 0x000000080000780c */ /* 0x000fe20000764270 */
[-C--:B------:R-:W-:Y:S01]  /*5220*/  FMUL R46, R46, R90.reuse ;  /* 0x0000005a2e2e7220 */ /* 0x080fe20000400000 */
[----:B------:R-:W-:Y:S01]  /*5230*/  ISETP.GT.AND P0, PT, R3, 0x19, PT ;  /* 0x000000190300780c */ /* 0x000fe20003f04270 */
[----:B------:R-:W-:Y:S01]  /*5240*/  @P4 STG.E.U16 desc[UR36][R4.64+0x20], R32 ;  /* 0x0000202004004986 */ /* 0x000fe2000c101524 */
[C---:B------:R-:W-:Y:S01]  /*5250*/  ISETP.GT.AND P4, PT, R0.reuse, RZ, P1 ;  /* 0x000000ff0000720c */ /* 0x040fe20000f84270 */
[----:B------:R-:W-:Y:S01]  /*5260*/  FMUL R47, R47, R90 ;  /* 0x0000005a2f2f7220 */ /* 0x000fe20000400000 */
[----:B------:R-:W-:Y:S01]  /*5270*/  F2FP.F16.F32.PACK_AB R34, RZ, R34 ;  /* 0x00000022ff22723e */ /* 0x000fe200000000ff */
[----:B------:R-:W-:Y:S01]  /*5280*/  @P5 STG.E.U16 desc[UR36][R4.64+0x22], R33 ;  /* 0x0000222104005986 */ /* 0x000fe2000c101524 */
[----:B------:R-:W-:Y:S01]  /*5290*/  ISETP.GT.AND P5, PT, R0, RZ, P0 ;  /* 0x000000ff0000720c */ /* 0x000fe200007a4270 */
[----:B------:R-:W-:Y:S01]  /*52a0*/  FMUL R48, R48, R90 ;  /* 0x0000005a30307220 */ /* 0x000fe20000400000 */
[----:B------:R-:W-:Y:S01]  /*52b0*/  F2FP.F16.F32.PACK_AB R35, RZ, R35 ;  /* 0x00000023ff23723e */ /* 0x000fe200000000ff */
[----:B------:R-:W-:Y:S01]  /*52c0*/  @P2 STG.E.U16 desc[UR36][R6.64+0x20], R34 ;  /* 0x0000202206002986 */ /* 0x000fe2000c101524 */
[----:B------:R-:W-:Y:S01]  /*52d0*/  F2FP.F16.F32.PACK_AB R36, RZ, R36 ;  /* 0x00000024ff24723e */ /* 0x000fe200000000ff */
[-C--:B------:R-:W-:Y:S01]  /*52e0*/  FMUL R49, R49, R90.reuse ;  /* 0x0000005a31317220 */ /* 0x080fe20000400000 */
[----:B------:R-:W-:Y:S01]  /*52f0*/  ISETP.GT.AND P2, PT, R0, 0x8, P1 ;  /* 0x000000080000780c */ /* 0x000fe20000f44270 */
[----:B------:R-:W-:Y:S01]  /*5300*/  @P3 STG.E.U16 desc[UR36][R6.64+0x22], R35 ;  /* 0x0000222306003986 */ /* 0x000fe2000c101524 */
[----:B------:R-:W-:Y:S01]  /*5310*/  ISETP.GT.AND P1, PT, R3, 0x20, PT ;  /* 0x000000200300780c */ /* 0x000fe20003f24270 */
[-C--:B------:R-:W-:Y:S01]  /*5320*/  FMUL R50, R50, R90.reuse ;  /* 0x0000005a32327220 */ /* 0x080fe20000400000 */
[----:B------:R-:W-:Y:S01]  /*5330*/  F2FP.F16.F32.PACK_AB R37, RZ, R37 ;  /* 0x00000025ff25723e */ /* 0x000fe200000000ff */
[----:B------:R-:W-:Y:S01]  /*5340*/  @P4 STG.E.U16 desc[UR36][R4.64+0x30], R36 ;  /* 0x0000302404004986 */ /* 0x000fe2000c101524 */
[C---:B------:R-:W-:Y:S01]  /*5350*/  ISETP.GT.AND P3, PT, R0.reuse, 0x8, P0 ;  /* 0x000000080000780c */ /* 0x040fe20000764270 */
[-C--:B------:R-:W-:Y:S01]  /*5360*/  FMUL R51, R51, R90.reuse ;  /* 0x0000005a33337220 */ /* 0x080fe20000400000 */
[----:B------:R-:W-:Y:S01]  /*5370*/  ISETP.GT.AND P0, PT, R3, 0x21, PT ;  /* 0x000000210300780c */ /* 0x000fe20003f04270 */
[----:B------:R-:W-:Y:S01]  /*5380*/  @P5 STG.E.U16 desc[UR36][R4.64+0x32], R37 ;  /* 0x0000322504005986 */ /* 0x000fe2000c101524 */
[----:B------:R-:W-:Y:S01]  /*5390*/  ISETP.GT.AND P4, PT, R0, RZ, P1 ;  /* 0x000000ff0000720c */ /* 0x000fe20000f84270 */
[----:B------:R-:W-:Y:S01]  /*53a0*/  FMUL R52, R52, R90 ;  /* 0x0000005a34347220 */ /* 0x000fe20000400000 */
[----:B------:R-:W-:Y:S01]  /*53b0*/  F2FP.F16.F32.PACK_AB R38, RZ, R38 ;  /* 0x00000026ff26723e */ /* 0x000fe200000000ff */
[-C--:B------:R-:W-:Y:S01]  /*53c0*/  FMUL R53, R53, R90.reuse ;  /* 0x0000005a35357220 */ /* 0x080fe20000400000 */
        /* <DEDUP_REMOVED lines=113> */
[----:B------:R-:W-:Y:S01]  /*5ae0*/  FMUL R87, R87, R90 ;  /* 0x0000005a57577220 */ /* 0x000fe20000400000 */
[----:B------:R-:W-:Y:S01]  /*5af0*/  ISETP.GT.AND P0, PT, R3, 0x51, PT ;  /* 0x000000510300780c */ /* 0x000fe20003f04270 */
[----:B------:R-:W-:Y:S01]  /*5b00*/  @P5 STG.E.U16 desc[UR36][R4.64+0x92], R61 ;  /* 0x0000923d04005986 */ /* 0x000fe2000c101524 */
[----:B------:R-:W-:-:S02]  /*5b10*/  ISETP.GT.AND P4, PT, R0, RZ, P1 ;  /* 0x000000ff0000720c */ /* 0x000fc40000f84270 */
[----:B------:R-:W-:Y:S02]  /*5b20*/  F2FP.F16.F32.PACK_AB R62, RZ, R62 ;  /* 0x0000003eff3e723e */ /* 0x000fe400000000ff */
[C---:B------:R-:W-:Y:S02]  /*5b30*/  ISETP.GT.AND P5, PT, R0.reuse, RZ, P0 ;  /* 0x000000ff0000720c */ /* 0x040fe400007a4270 */
[----:B------:R-:W-:Y:S01]  /*5b40*/  F2FP.F16.F32.PACK_AB R63, RZ, R63 ;  /* 0x0000003fff3f723e */ /* 0x000fe200000000ff */
[----:B------:R-:W-:Y:S01]  /*5b50*/  @P2 STG.E.U16 desc[UR36][R6.64+0x90], R62 ;  /* 0x0000903e06002986 */ /* 0x000fe2000c101524 */
[----:B------:R-:W-:Y:S02]  /*5b60*/  F2FP.F16.F32.PACK_AB R64, RZ, R64 ;  /* 0x00000040ff40723e */ /* 0x000fe400000000ff */
[----:B------:R-:W-:Y:S01]  /*5b70*/  ISETP.GT.AND P2, PT, R0, 0x8, P1 ;  /* 0x000000080000780c */ /* 0x000fe20000f44270 */
[----:B------:R-:W-:Y:S01]  /*5b80*/  @P3 STG.E.U16 desc[UR36][R6.64+0x92], R63 ;  /* 0x0000923f06003986 */ /* 0x000fe2000c101524 */
[----:B------:R-:W-:-:S02]  /*5b90*/  ISETP.GT.AND P1, PT, R3, 0x58, PT ;  /* 0x000000580300780c */ /* 0x000fc40003f24270 */
[----:B------:R-:W-:Y:S01]  /*5ba0*/  F2FP.F16.F32.PACK_AB R65, RZ, R65 ;  /* 0x00000041ff41723e */ /* 0x000fe200000000ff */
[----:B------:R-:W-:Y:S01]  /*5bb0*/  @P4 STG.E.U16 desc[UR36][R4.64+0xa0], R64 ;  /* 0x0000a04004004986 */ /* 0x000fe2000c101524 */
[C---:B------:R-:W-:Y:S02]  /*5bc0*/  ISETP.GT.AND P3, PT, R0.reuse, 0x8, P0 ;  /* 0x000000080000780c */ /* 0x040fe40000764270 */
[----:B------:R-:W-:Y:S01]  /*5bd0*/  ISETP.GT.AND P0, PT, R3, 0x59, PT ;  /* 0x000000590300780c */ /* 0x000fe20003f04270 */
[----:B------:R-:W-:Y:S01]  /*5be0*/  @P5 STG.E.U16 desc[UR36][R4.64+0xa2], R65 ;  /* 0x0000a24104005986 */ /* 0x000fe2000c101524 */
[C---:B------:R-:W-:Y:S02]  /*5bf0*/  ISETP.GT.AND P4, PT, R0.reuse, RZ, P1 ;  /* 0x000000ff0000720c */ /* 0x040fe40000f84270 */
[----:B------:R-:W-:Y:S02]  /*5c00*/  F2FP.F16.F32.PACK_AB R66, RZ, R66 ;  /* 0x00000042ff42723e */ /* 0x000fe400000000ff */
[----:B------:R-:W-:-:S02]  /*5c10*/  ISETP.GT.AND P5, PT, R0, RZ, P0 ;  /* 0x000000ff0000720c */ /* 0x000fc400007a4270 */
[----:B------:R-:W-:Y:S01]  /*5c20*/  F2FP.F16.F32.PACK_AB R67, RZ, R67 ;  /* 0x00000043ff43723e */ /* 0x000fe200000000ff */
[----:B------:R-:W-:Y:S01]  /*5c30*/  @P2 STG.E.U16 desc[UR36][R6.64+0xa0], R66 ;  /* 0x0000a04206002986 */ /* 0x000fe2000c101524 */
[----:B------:R-:W-:Y:S02]  /*5c40*/  F2FP.F16.F32.PACK_AB R68, RZ, R68 ;  /* 0x00000044ff44723e */ /* 0x000fe400000000ff */
[C---:B------:R-:W-:Y:S01]  /*5c50*/  ISETP.GT.AND P2, PT, R0.reuse, 0x8, P1 ;  /* 0x000000080000780c */ /* 0x040fe20000f44270 */
[----:B------:R-:W-:Y:S01]  /*5c60*/  @P3 STG.E.U16 desc[UR36][R6.64+0xa2], R67 ;  /* 0x0000a24306003986 */ /* 0x000fe2000c101524 */
[----:B------:R-:W-:Y:S02]  /*5c70*/  ISETP.GT.AND P1, PT, R3, 0x60, PT ;  /* 0x000000600300780c */ /* 0x000fe40003f24270 */
[----:B------:R-:W-:Y:S01]  /*5c80*/  F2FP.F16.F32.PACK_AB R69, RZ, R69 ;  /* 0x00000045ff45723e */ /* 0x000fe200000000ff */
[----:B------:R-:W-:Y:S01]  /*5c90*/  @P4 STG.E.U16 desc[UR36][R4.64+0xb0], R68 ;  /* 0x0000b04404004986 */ /* 0x000fe2000c101524 */
[----:B------:R-:W-:-:S02]  /*5ca0*/  ISETP.GT.AND P3, PT, R0, 0x8, P0 ;  /* 0x000000080000780c */ /* 0x000fc40000764270 */
[----:B------:R-:W-:Y:S01]  /*5cb0*/  ISETP.GT.AND P0, PT, R3, 0x61, PT ;  /* 0x000000610300780c */ /* 0x000fe20003f04270 */
[----:B------:R-:W-:Y:S01]  /*5cc0*/  @P5 STG.E.U16 desc[UR36][R4.64+0xb2], R69 ;  /* 0x0000b24504005986 */ /* 0x000fe2000c101524 */
[C---:B------:R-:W-:Y:S02]  /*5cd0*/  ISETP.GT.AND P4, PT, R0.reuse, RZ, P1 ;  /* 0x000000ff0000720c */ /* 0x040fe40000f84270 */
[----:B------:R-:W-:Y:S02]  /*5ce0*/  ISETP.GT.AND P5, PT, R0, RZ, P0 ;  /* 0x000000ff0000720c */ /* 0x000fe400007a4270 */
[----:B------:R-:W-:Y:S02]  /*5cf0*/  F2FP.F16.F32.PACK_AB R70, RZ, R70 ;  /* 0x00000046ff46723e */ /* 0x000fe400000000ff */
[----:B------:R-:W-:Y:S02]  /*5d00*/  F2FP.F16.F32.PACK_AB R71, RZ, R71 ;  /* 0x00000047ff47723e */ /* 0x000fe400000000ff */
[----:B------:R-:W-:Y:S01]  /*5d10*/  F2FP.F16.F32.PACK_AB R72, RZ, R72 ;  /* 0x00000048ff48723e */ /* 0x000fe200000000ff */
[----:B------:R-:W-:Y:S01]  /*5d20*/  @P2 STG.E.U16 desc[UR36][R6.64+0xb0], R70 ;  /* 0x0000b04606002986 */ /* 0x000fe2000c101524 */
[----:B------:R-:W-:-:S02]  /*5d30*/  F2FP.F16.F32.PACK_AB R73, RZ, R73 ;  /* 0x00000049ff49723e */ /* 0x000fc400000000ff */
[C---:B------:R-:W-:Y:S01]  /*5d40*/  ISETP.GT.AND P1, PT, R0.reuse, 0x8, P1 ;  /* 0x000000080000780c */ /* 0x040fe20000f24270 */
[----:B------:R-:W-:Y:S01]  /*5d50*/  @P3 STG.E.U16 desc[UR36][R6.64+0xb2], R71 ;  /* 0x0000b24706003986 */ /* 0x000fe2000c101524 */
[C---:B------:R-:W-:Y:S02]  /*5d60*/  ISETP.GT.AND P2, PT, R0.reuse, 0x8, P0 ;  /* 0x000000080000780c */ /* 0x040fe40000744270 */
[C---:B------:R-:W-:Y:S01]  /*5d70*/  ISETP.GT.AND P0, PT, R3.reuse, 0x69, PT ;  /* 0x000000690300780c */ /* 0x040fe20003f04270 */
[----:B------:R-:W-:Y:S01]  /*5d80*/  @P4 STG.E.U16 desc[UR36][R4.64+0xc0], R72 ;  /* 0x0000c04804004986 */ /* 0x000fe2000c101524 */
[----:B------:R-:W-:Y:S02]  /*5d90*/  ISETP.GT.AND P4, PT, R3, 0x68, PT ;  /* 0x000000680300780c */ /* 0x000fe40003f84270 */
[----:B------:R-:W-:Y:S01]  /*5da0*/  F2FP.F16.F32.PACK_AB R74, RZ, R74 ;  /* 0x0000004aff4a723e */ /* 0x000fe200000000ff */
[----:B------:R-:W-:Y:S01]  /*5db0*/  @P5 STG.E.U16 desc[UR36][R4.64+0xc2], R73 ;  /* 0x0000c24904005986 */ /* 0x000fe2000c101524 */
[----:B------:R-:W-:-:S02]  /*5dc0*/  ISETP.GT.AND P5, PT, R0, RZ, P4 ;  /* 0x000000ff0000720c */ /* 0x000fc400027a4270 */
[C---:B------:R-:W-:Y:S01]  /*5dd0*/  ISETP.GT.AND P3, PT, R0.reuse, RZ, P0 ;  /* 0x000000ff0000720c */ /* 0x040fe20000764270 */
[----:B------:R-:W-:Y:S01]  /*5de0*/  @P1 STG.E.U16 desc[UR36][R6.64+0xc0], R74 ;  /* 0x0000c04a06001986 */ /* 0x000fe2000c101524 */
[----:B------:R-:W-:Y:S02]  /*5df0*/  F2FP.F16.F32.PACK_AB R75, RZ, R75 ;  /* 0x0000004bff4b723e */ /* 0x000fe400000000ff */
[----:B------:R-:W-:Y:S02]  /*5e00*/  F2FP.F16.F32.PACK_AB R76, RZ, R76 ;  /* 0x0000004cff4c723e */ /* 0x000fe400000000ff */
[C---:B------:R-:W-:Y:S01]  /*5e10*/  ISETP.GT.AND P4, PT, R0.reuse, 0x8, P4 ;  /* 0x000000080000780c */ /* 0x040fe20002784270 */
[----:B------:R-:W-:Y:S01]  /*5e20*/  @P2 STG.E.U16 desc[UR36][R6.64+0xc2], R75 ;  /* 0x0000c24b06002986 */ /* 0x000fe2000c101524 */
[----:B------:R-:W-:Y:S02]  /*5e30*/  F2FP.F16.F32.PACK_AB R77, RZ, R77 ;  /* 0x0000004dff4d723e */ /* 0x000fe400000000ff */
[----:B------:R-:W-:Y:S01]  /*5e40*/  ISETP.GT.AND P2, PT, R3, 0x71, PT ;  /* 0x000000710300780c */ /* 0x000fe20003f44270 */
[----:B------:R-:W-:Y:S01]  /*5e50*/  @P5 STG.E.U16 desc[UR36][R4.64+0xd0], R76 ;  /* 0x0000d04c04005986 */ /* 0x000fe2000c101524 */
[----:B------:R-:W-:-:S02]  /*5e60*/  ISETP.GT.AND P5, PT, R0, 0x8, P0 ;  /* 0x000000080000780c */ /* 0x000fc400007a4270 */
[C---:B------:R-:W-:Y:S01]  /*5e70*/  ISETP.GT.AND P1, PT, R3.reuse, 0x78, PT ;  /* 0x000000780300780c */ /* 0x040fe20003f24270 */
[----:B------:R-:W-:Y:S01]  /*5e80*/  @P3 STG.E.U16 desc[UR36][R4.64+0xd2], R77 ;  /* 0x0000d24d04003986 */ /* 0x000fe2000c101524 */
[C---:B------:R-:W-:Y:S02]  /*5e90*/  ISETP.GT.AND P3, PT, R3.reuse, 0x70, PT ;  /* 0x000000700300780c */ /* 0x040fe40003f64270 */
[----:B------:R-:W-:Y:S01]  /*5ea0*/  ISETP.GT.AND P0, PT, R3, 0x79, PT ;  /* 0x000000790300780c */ /* 0x000fe20003f04270 */
[----:B------:R-:W-:Y:S01]  /*5eb0*/  @P4 IMAD.MOV.U32 R2, RZ, RZ, R6 ;  /* 0x000000ffff024224 */ /* 0x000fe200078e0006 */
[----:B------:R-:W-:Y:S01]  /*5ec0*/  F2FP.F16.F32.PACK_AB R78, RZ, R78 ;  /* 0x0000004eff4e723e */ /* 0x000fe200000000ff */
[----:B------:R-:W-:Y:S01]  /*5ed0*/  @P4 IMAD.MOV.U32 R3, RZ, RZ, R7 ;  /* 0x000000ffff034224 */ /* 0x000fe200078e0007 */
[----:B------:R-:W-:Y:S02]  /*5ee0*/  F2FP.F16.F32.PACK_AB R79, RZ, R79 ;  /* 0x0000004fff4f723e */ /* 0x000fe400000000ff */
[----:B------:R-:W-:-:S02]  /*5ef0*/  F2FP.F16.F32.PACK_AB R80, RZ, R80 ;  /* 0x00000050ff50723e */ /* 0x000fc400000000ff */
[----:B------:R0:W-:Y:S01]  /*5f00*/  @P4 STG.E.U16 desc[UR36][R2.64+0xd0], R78 ;  /* 0x0000d04e02004986 */ /* 0x0001e2000c101524 */
[C---:B------:R-:W-:Y:S02]  /*5f10*/  ISETP.GT.AND P4, PT, R0.reuse, RZ, P2 ;  /* 0x000000ff0000720c */ /* 0x040fe40001784270 */
[----:B------:R-:W-:Y:S02]  /*5f20*/  F2FP.F16.F32.PACK_AB R81, RZ, R81 ;  /* 0x00000051ff51723e */ /* 0x000fe400000000ff */
[----:B------:R-:W-:Y:S02]  /*5f30*/  ISETP.GT.AND P2, PT, R0, 0x8, P2 ;  /* 0x000000080000780c */ /* 0x000fe40001744270 */
[----:B------:R-:W-:Y:S02]  /*5f40*/  F2FP.F16.F32.PACK_AB R82, RZ, R82 ;  /* 0x00000052ff52723e */ /* 0x000fe400000000ff */
[----:B------:R-:W-:Y:S02]  /*5f50*/  F2FP.F16.F32.PACK_AB R83, RZ, R83 ;  /* 0x00000053ff53723e */ /* 0x000fe400000000ff */
[----:B------:R-:W-:Y:S01]  /*5f60*/  F2FP.F16.F32.PACK_AB R84, RZ, R84 ;  /* 0x00000054ff54723e */ /* 0x000fe200000000ff */
[----:B0-----:R-:W-:Y:S01]  /*5f70*/  @P5 IMAD.MOV.U32 R2, RZ, RZ, R6 ;  /* 0x000000ffff025224 */ /* 0x001fe200078e0006 */
[----:B------:R-:W-:Y:S01]  /*5f80*/  F2FP.F16.F32.PACK_AB R85, RZ, R85 ;  /* 0x00000055ff55723e */ /* 0x000fe200000000ff */
[----:B------:R-:W-:Y:S01]  /*5f90*/  @P5 IMAD.MOV.U32 R3, RZ, RZ, R7 ;  /* 0x000000ffff035224 */ /* 0x000fe200078e0007 */
[----:B------:R-:W-:-:S02]  /*5fa0*/  F2FP.F16.F32.PACK_AB R86, RZ, R86 ;  /* 0x00000056ff56723e */ /* 0x000fc400000000ff */
[----:B------:R-:W-:Y:S02]  /*5fb0*/  F2FP.F16.F32.PACK_AB R87, RZ, R87 ;  /* 0x00000057ff57723e */ /* 0x000fe400000000ff */
[----:B------:R0:W-:Y:S01]  /*5fc0*/  @P5 STG.E.U16 desc[UR36][R2.64+0xd2], R79 ;  /* 0x0000d24f02005986 */ /* 0x0001e2000c101524 */
[C---:B------:R-:W-:Y:S02]  /*5fd0*/  ISETP.GT.AND P5, PT, R0.reuse, RZ, P3 ;  /* 0x000000ff0000720c */ /* 0x040fe40001fa4270 */
[----:B------:R-:W-:-:S11]  /*5fe0*/  ISETP.GT.AND P3, PT, R0, 0x8, P3 ;  /* 0x000000080000780c */ /* 0x000fd60001f64270 */
[----:B0-----:R-:W-:Y:S02]  /*5ff0*/  @P5 IMAD.MOV.U32 R2, RZ, RZ, R4 ;  /* 0x000000ffff025224 */ /* 0x001fe400078e0004 */
[----:B------:R-:W-:-:S05]  /*6000*/  @P5 IMAD.MOV.U32 R3, RZ, RZ, R5 ;  /* 0x000000ffff035224 */ /* 0x000fca00078e0005 */
[----:B------:R0:W-:Y:S01]  /*6010*/  @P5 STG.E.U16 desc[UR36][R2.64+0xe0], R80 ;  /* 0x0000e05002005986 */ /* 0x0001e2000c101524 */
[C---:B------:R-:W-:Y:S02]  /*6020*/  ISETP.GT.AND P5, PT, R0.reuse, RZ, P0 ;  /* 0x000000ff0000720c */ /* 0x040fe400007a4270 */
[----:B------:R-:W-:Y:S01]  /*6030*/  ISETP.GT.AND P0, PT, R0, 0x8, P0 ;  /* 0x000000080000780c */ /* 0x000fe20000704270 */
[----:B0-----:R-:W-:Y:S02]  /*6040*/  @P4 IMAD.MOV.U32 R2, RZ, RZ, R4 ;  /* 0x000000ffff024224 */ /* 0x001fe400078e0004 */
[----:B------:R-:W-:-:S05]  /*6050*/  @P4 IMAD.MOV.U32 R3, RZ, RZ, R5 ;  /* 0x000000ffff034224 */ /* 0x000fca00078e0005 */
[----:B------:R0:W-:Y:S01]  /*6060*/  @P4 STG.E.U16 desc[UR36][R2.64+0xe2], R81 ;  /* 0x0000e25102004986 */ /* 0x0001e2000c101524 */
[C---:B------:R-:W-:Y:S02]  /*6070*/  ISETP.GT.AND P4, PT, R0.reuse, RZ, P1 ;  /* 0x000000ff0000720c */ /* 0x040fe40000f84270 */
[----:B------:R-:W-:Y:S01]  /*6080*/  ISETP.GT.AND P1, PT, R0, 0x8, P1 ;  /* 0x000000080000780c */ /* 0x000fe20000f24270 */
[----:B0-----:R-:W-:Y:S02]  /*6090*/  @P3 IMAD.MOV.U32 R2, RZ, RZ, R6 ;  /* 0x000000ffff023224 */ /* 0x001fe400078e0006 */
[----:B------:R-:W-:-:S05]  /*60a0*/  @P3 IMAD.MOV.U32 R3, RZ, RZ, R7 ;  /* 0x000000ffff033224 */ /* 0x000fca00078e0007 */
[----:B------:R0:W-:Y:S02]  /*60b0*/  @P3 STG.E.U16 desc[UR36][R2.64+0xe0], R82 ;  /* 0x0000e05202003986 */ /* 0x0001e4000c101524 */
[----:B0-----:R-:W-:Y:S02]  /*60c0*/  @P2 IMAD.MOV.U32 R2, RZ, RZ, R6 ;  /* 0x000000ffff022224 */ /* 0x001fe400078e0006 */
[----:B------:R-:W-:-:S05]  /*60d0*/  @P2 IMAD.MOV.U32 R3, RZ, RZ, R7 ;  /* 0x000000ffff032224 */ /* 0x000fca00078e0007 */
[----:B------:R0:W-:Y:S02]  /*60e0*/  @P2 STG.E.U16 desc[UR36][R2.64+0xe2], R83 ;  /* 0x0000e25302002986 */ /* 0x0001e4000c101524 */
[----:B0-----:R-:W-:Y:S02]  /*60f0*/  @P4 IMAD.MOV.U32 R2, RZ, RZ, R4 ;  /* 0x000000ffff024224 */ /* 0x001fe400078e0004 */
[----:B------:R-:W-:-:S05]  /*6100*/  @P4 IMAD.MOV.U32 R3, RZ, RZ, R5 ;  /* 0x000000ffff034224 */ /* 0x000fca00078e0005 */
[----:B------:R0:W-:Y:S04]  /*6110*/  @P4 STG.E.U16 desc[UR36][R2.64+0xf0], R84 ;  /* 0x0000f05402004986 */ /* 0x0001e8000c101524 */
[----:B------:R1:W-:Y:S01]  /*6120*/  @P5 STG.E.U16 desc[UR36][R4.64+0xf2], R85 ;  /* 0x0000f25504005986 */ /* 0x0003e2000c101524 */
[----:B0-----:R-:W-:Y:S02]  /*6130*/  @P1 IMAD.MOV.U32 R2, RZ, RZ, R6 ;  /* 0x000000ffff021224 */ /* 0x001fe400078e0006 */
[----:B------:R-:W-:-:S05]  /*6140*/  @P1 IMAD.MOV.U32 R3, RZ, RZ, R7 ;  /* 0x000000ffff031224 */ /* 0x000fca00078e0007 */
[----:B------:R1:W-:Y:S04]  /*6150*/  @P1 STG.E.U16 desc[UR36][R2.64+0xf0], R86 ;  /* 0x0000f05602001986 */ /* 0x0003e8000c101524 */
[----:B------:R1:W-:Y:S02]  /*6160*/  @P0 STG.E.U16 desc[UR36][R6.64+0xf2], R87 ;  /* 0x0000f25706000986 */ /* 0x0003e4000c101524 */
.L_x_162:
[----:B------:R-:W-:Y:S05]  /*6170*/  BSYNC B0 ;  /* 0x0000000000007941 */ /* 0x000fea0003800000 */
.L_x_36:
[----:B01----:R-:W2:Y:S01]  /*6180*/  LDL.64 R2, [R1] ;  /* 0x0000000001027983 */ /* 0x003ea20000100a00 */
[----:B------:R-:W-:Y:S01]  /*6190*/  ULDC.64 UR4, c[0x0][0x650] ;  /* 0x0001940000047ab9 */ /* 0x000fe20000000a00 */
[----:B------:R0:W-:Y:S01]  /*61a0*/  SYNCS.ARRIVE.TRANS64.A1T0 RZ, [R98+UR47], RZ ;  /* 0x000000ff62ff79a7 */ /* 0x0001e2000810002f */
[----:B------:R-:W-:Y:S01]  /*61b0*/  PRMT R0, RZ, 0x7610, R0 ;  /* 0x00007610ff007816 */ /* 0x000fe20000000000 */
[----:B-----5:R-:W-:Y:S02]  /*61c0*/  IMAD.MOV.U32 R19, RZ, RZ, -0x1 ;  /* 0xffffffffff137424 */ /* 0x020fe400078e00ff */
[----:B------:R-:W-:Y:S01]  /*61d0*/  IMAD.MOV.U32 R22, RZ, RZ, -0x1 ;  /* 0xffffffffff167424 */ /* 0x000fe200078e00ff */
[----:B--2---:R-:W-:-:S04]  /*61e0*/  LEA R18, P0, R2, R18, 0x1 ;  /* 0x0000001202127211 */ /* 0x004fc800078008ff */
[----:B------:R-:W-:Y:S01]  /*61f0*/  LEA.HI.X R17, R2, R17, R23, 0x1, P0 ;  /* 0x0000001102117211 */ /* 0x000fe200000f0c17 */
[----:B------:R-:W-:Y:S01]  /*6200*/  IMAD.MOV.U32 R2, RZ, RZ, -0x1 ;  /* 0xffffffffff027424 */ /* 0x000fe200078e00ff */
[----:B------:R-:W-:-:S04]  /*6210*/  ISETP.GE.U32.AND P0, PT, R18, UR4, PT ;  /* 0x0000000412007c0c */ /* 0x000fc8000bf06070 */
[----:B------:R-:W-:-:S13]  /*6220*/  ISETP.GE.U32.AND.EX P0, PT, R17, UR5, PT, P0 ;  /* 0x0000000511007c0c */ /* 0x000fda000bf06100 */
[----:B0-----:R-:W-:Y:S05]  /*6230*/  @P0 BRA `(.L_x_163) ;  /* 0x0000000400700947 */ /* 0x001fea0003800000 */
[----:B------:R-:W0:Y:S01]  /*6240*/  S2R R10, SR_CTAID.X ;  /* 0x00000000000a7919 */ /* 0x000e220000002500 */
[----:B------:R-:W1:Y:S01]  /*6250*/  LDC.64 R8, c[0x0][0x628] ;  /* 0x00018a00ff087b82 */ /* 0x000e620000000a00 */
[----:B------:R-:W-:Y:S01]  /*6260*/  ULDC UR4, c[0x0][0x150] ;  /* 0x0000540000047ab9 */ /* 0x000fe20000000800 */
[----:B---34-:R-:W-:Y:S01]  /*6270*/  IMAD.MOV.U32 R6, RZ, RZ, R18 ;  /* 0x000000ffff067224 */ /* 0x018fe200078e0012 */
[----:B------:R-:W2:Y:S01]  /*6280*/  S2R R20, SR_CTAID.Y ;  /* 0x0000000000147919 */ /* 0x000ea20000002600 */
[----:B------:R-:W-:-:S04]  /*6290*/  IMAD.MOV.U32 R7, RZ, RZ, R17 ;  /* 0x000000ffff077224 */ /* 0x000fc800078e0011 */
[----:B------:R-:W3:Y:S08]  /*62a0*/  LDC R15, c[0x0][0x144] ;  /* 0x00005100ff0f7b82 */ /* 0x000ef00000000800 */
[----:B------:R-:W4:Y:S08]  /*62b0*/  LDC R0, c[0x0][0x630] ;  /* 0x00018c00ff007b82 */ /* 0x000f300000000800 */
[----:B------:R-:W2:Y:S01]  /*62c0*/  LDC.64 R12, c[0x0][0x620] ;  /* 0x00018800ff0c7b82 */ /* 0x000ea20000000a00 */
[----:B-1----:R-:W-:-:S04]  /*62d0*/  ISETP.NE.U32.AND P0, PT, R8, RZ, PT ;  /* 0x000000ff0800720c */ /* 0x002fc80003f05070 */
[----:B------:R-:W-:Y:S02]  /*62e0*/  ISETP.NE.AND.EX P0, PT, R9, RZ, PT, P0 ;  /* 0x000000ff0900720c */ /* 0x000fe40003f05300 */
[----:B0-----:R-:W-:-:S05]  /*62f0*/  I2FP.F32.U32 R2, R10 ;  /* 0x0000000a00027245 */ /* 0x001fca0000201000 */
[----:B------:R-:W-:-:S04]  /*6300*/  FMUL R2, R2, UR4 ;  /* 0x0000000402027c20 */ /* 0x000fc80008400000 */
[----:B------:R0:W1:Y:S02]  /*6310*/  F2I.U32.TRUNC.NTZ R14, R2 ;  /* 0x00000002000e7305 */ /* 0x000064000020f000 */
[----:B---34-:R-:W-:Y:S05]  /*6320*/  @!P0 BRA `(.L_x_164) ;  /* 0x0000000000288947 */ /* 0x018fea0003800000 */
[----:B------:R-:W3:Y:S02]  /*6330*/  LDC R3, c[0x0][0x634] ;  /* 0x00018d00ff037b82 */ /* 0x000ee40000000800 */
[----:B---3--:R-:W-:-:S05]  /*6340*/  IADD3 R7, P0, R18, R3, RZ ;  /* 0x0000000312077210 */ /* 0x008fca0007f1e0ff */
[----:B------:R-:W-:-:S04]  /*6350*/  IMAD.X R11, RZ, RZ, R17, P0 ;  /* 0x000000ffff0b7224 */ /* 0x000fc800000e0611 */
[----:B0-----:R-:W-:-:S04]  /*6360*/  IMAD.WIDE.U32 R2, R11, R8, RZ ;  /* 0x000000080b027225 */ /* 0x001fc800078e00ff */
[----:B------:R-:W-:-:S04]  /*6370*/  IMAD.WIDE.U32 R4, P0, R7, R9, R2 ;  /* 0x0000000907047225 */ /* 0x000fc80007800002 */
[----:B------:R-:W-:-:S04]  /*6380*/  IMAD.WIDE.U32 R2, R7, R8, RZ ;  /* 0x0000000807027225 */ /* 0x000fc800078e00ff */
[----:B------:R-:W-:Y:S01]  /*6390*/  IMAD.X R7, RZ, RZ, RZ, P0 ;  /* 0x000000ffff077224 */ /* 0x000fe200000e06ff */
[----:B------:R-:W-:Y:S01]  /*63a0*/  IADD3 RZ, P0, R3, R4, RZ ;  /* 0x0000000403ff7210 */ /* 0x000fe20007f1e0ff */
[----:B------:R-:W-:-:S04]  /*63b0*/  IMAD.MOV.U32 R6, RZ, RZ, R5 ;  /* 0x000000ffff067224 */ /* 0x000fc800078e0005 */
[----:B------:R-:W-:-:S08]  /*63c0*/  IMAD.WIDE.U32.X R6, R11, R9, R6, P0 ;  /* 0x000000090b067225 */ /* 0x000fd000000e0406 */
.L_x_164:
[----:B------:R-:W3:Y:S01]  /*63d0*/  LDC.64 R26, c[0x0][0x640] ;  /* 0x00019000ff1a7b82 */ /* 0x000ee20000000a00 */
[-C--:B------:R-:W-:Y:S01]  /*63e0*/  SHF.R.U64 R11, R6, R0.reuse, R7 ;  /* 0x00000000060b7219 */ /* 0x080fe20000001207 */
[----:B------:R-:W-:Y:S01]  /*63f0*/  IMAD.MOV.U32 R19, RZ, RZ, R17 ;  /* 0x000000ffff137224 */ /* 0x000fe200078e0011 */
[----:B------:R-:W-:Y:S01]  /*6400*/  SHF.R.U32.HI R0, RZ, R0, R7 ;  /* 0x00000000ff007219 */ /* 0x000fe20000011607 */
[----:B-1----:R-:W-:Y:S01]  /*6410*/  IMAD.MOV R14, RZ, RZ, -R14 ;  /* 0x000000ffff0e7224 */ /* 0x002fe200078e0a0e */
[----:B------:R-:W-:Y:S01]  /*6420*/  IADD3 R5, P0, RZ, -R11, RZ ;  /* 0x8000000bff057210 */ /* 0x000fe20007f1e0ff */
[----:B------:R-:W-:Y:S01]  /*6430*/  ULDC UR4, c[0x0][0x154] ;  /* 0x0000550000047ab9 */ /* 0x000fe20000000800 */
[----:B------:R-:W-:Y:S01]  /*6440*/  IMAD.MOV.U32 R7, RZ, RZ, 0x1 ;  /* 0x00000001ff077424 */ /* 0x000fe200078e00ff */
[----:B------:R-:W1:Y:S01]  /*6450*/  LDC R4, c[0x0][0x618] ;  /* 0x00018600ff047b82 */ /* 0x000e620000000800 */
[----:B------:R-:W-:Y:S02]  /*6460*/  IMAD R22, R15, R14, R10 ;  /* 0x0000000e0f167224 */ /* 0x000fe400078e020a */
[----:B------:R-:W-:-:S04]  /*6470*/  IMAD.X R3, RZ, RZ, ~R0, P0 ;  /* 0x000000ffff037224 */ /* 0x000fc800000e0e00 */
[-C--:B--2---:R-:W-:Y:S01]  /*6480*/  IMAD R0, R3, R12.reuse, RZ ;  /* 0x0000000c03007224 */ /* 0x084fe200078e02ff */
[----:B------:R-:W2:Y:S01]  /*6490*/  LDC R6, c[0x0][0x608] ;  /* 0x00018200ff067b82 */ /* 0x000ea20000000800 */
[----:B0-----:R-:W-:-:S04]  /*64a0*/  IMAD.WIDE.U32 R2, R5, R12, R18 ;  /* 0x0000000c05027225 */ /* 0x001fc800078e0012 */
[----:B------:R-:W-:Y:S01]  /*64b0*/  IMAD R5, R5, R13, R0 ;  /* 0x0000000d05057224 */ /* 0x000fe200078e0200 */
[----:B------:R-:W-:Y:S02]  /*64c0*/  I2FP.F32.U32 R0, R20 ;  /* 0x0000001400007245 */ /* 0x000fe40000201000 */
[----:B------:R-:W0:Y:S01]  /*64d0*/  LDC R24, c[0x0][0x658] ;  /* 0x00019600ff187b82 */ /* 0x000e220000000800 */
[----:B------:R-:W-:Y:S01]  /*64e0*/  IMAD.IADD R3, R3, 0x1, R5 ;  /* 0x0000000103037824 */ /* 0x000fe200078e0205 */
[----:B---3--:R-:W-:Y:S01]  /*64f0*/  ISETP.NE.U32.AND P0, PT, R26, RZ, PT ;  /* 0x000000ff1a00720c */ /* 0x008fe20003f05070 */
[----:B------:R-:W-:Y:S01]  /*6500*/  FMUL R0, R0, UR4 ;  /* 0x0000000400007c20 */ /* 0x000fe20008400000 */
[----:B------:R-:W-:Y:S02]  /*6510*/  IMAD.MOV.U32 R5, RZ, RZ, -0x1 ;  /* 0xffffffffff057424 */ /* 0x000fe400078e00ff */
[----:B------:R-:W-:Y:S01]  /*6520*/  ISETP.NE.AND.EX P0, PT, R27, RZ, PT, P0 ;  /* 0x000000ff1b00720c */ /* 0x000fe20003f05300 */
[----:B------:R3:W4:Y:S01]  /*6530*/  F2I.U32.TRUNC.NTZ R12, R0 ;  /* 0x00000000000c7305 */ /* 0x000722000020f000 */
[----:B------:R-:W3:Y:S01]  /*6540*/  LDC R15, c[0x0][0x148] ;  /* 0x00005200ff0f7b82 */ /* 0x000ee20000000800 */
[----:B-1----:R-:W-:-:S02]  /*6550*/  SHF.R.U64 R10, R2, R4, R3 ;  /* 0x00000004020a7219 */ /* 0x002fc40000001203 */
[----:B------:R-:W-:-:S05]  /*6560*/  SHF.R.U32.HI R3, RZ, R4, R3 ;  /* 0x00000004ff037219 */ /* 0x000fca0000011603 */
[----:B------:R-:W1:Y:S01]  /*6570*/  LDC R14, c[0x0][0x600] ;  /* 0x00018000ff0e7b82 */ /* 0x000e620000000800 */
[-CC-:B--2---:R-:W-:Y:S02]  /*6580*/  SHF.R.U64 R8, R10, R6.reuse, R3.reuse ;  /* 0x000000060a087219 */ /* 0x184fe40000001203 */
[----:B------:R-:W-:-:S05]  /*6590*/  SHF.R.U32.HI R3, RZ, R6, R3 ;  /* 0x00000006ff037219 */ /* 0x000fca0000011603 */
[----:B------:R-:W2:Y:S01]  /*65a0*/  LDC R21, c[0x0][0x648] ;  /* 0x00019200ff157b82 */ /* 0x000ea20000000800 */
[-CC-:B0-----:R-:W-:Y:S02]  /*65b0*/  SHF.R.U64 R13, R8, R24.reuse, R3.reuse ;  /* 0x00000018080d7219 */ /* 0x181fe40000001203 */
[-C--:B------:R-:W-:Y:S02]  /*65c0*/  SHF.L.U32 R5, R5, R24.reuse, RZ ;  /* 0x0000001805057219 */ /* 0x080fe400000006ff */
[-C--:B------:R-:W-:Y:S01]  /*65d0*/  SHF.R.U32.HI R3, RZ, R24.reuse, R3 ;  /* 0x00000018ff037219 */ /* 0x080fe20000011603 */
[----:B------:R-:W-:Y:S01]  /*65e0*/  IMAD.MOV.U32 R2, RZ, RZ, R13 ;  /* 0x000000ffff027224 */ /* 0x000fe200078e000d */
[----:B------:R-:W-:Y:S01]  /*65f0*/  SHF.L.U32 R24, R7, R24, RZ ;  /* 0x0000001807187219 */ /* 0x000fe200000006ff */
[----:B------:R-:W0:Y:S01]  /*6600*/  LDC R25, c[0x0][0x638] ;  /* 0x00018e00ff197b82 */ /* 0x000e220000000800 */
[----:B------:R-:W-:-:S07]  /*6610*/  LOP3.LUT R19, RZ, R5, RZ, 0x33, !PT ;  /* 0x00000005ff137212 */ /* 0x000fce00078e33ff */
[----:B------:R-:W0:Y:S01]  /*6620*/  LDC R28, c[0x0][0x610] ;  /* 0x00018400ff1c7b82 */ /* 0x000e220000000800 */
[----:B----4-:R-:W-:Y:S05]  /*6630*/  @!P0 BRA `(.L_x_165) ;  /* 0x0000000000288947 */ /* 0x010fea0003800000 */
[----:B---3--:R-:W3:Y:S02]  /*6640*/  LDC R0, c[0x0][0x64c] ;  /* 0x00019300ff007b82 */ /* 0x008ee40000000800 */
[----:B---3--:R-:W-:-:S05]  /*6650*/  IADD3 R7, P0, R13, R0, RZ ;  /* 0x000000000d077210 */ /* 0x008fca0007f1e0ff */
        /* <DEDUP_REMOVED lines=8> */
.L_x_165:
[----:B------:R-:W4:Y:S01]  /*66e0*/  LDC R4, c[0x0][0x65c] ;  /* 0x00019700ff047b82 */ /* 0x000f220000000800 */
[----:B--23--:R-:W-:Y:S01]  /*66f0*/  SHF.R.U64 R0, R2, R21, R3 ;  /* 0x0000001502007219 */ /* 0x00cfe20000001203 */
[----:B-1----:R-:W-:Y:S01]  /*6700*/  VIADD R3, R14, 0xffffffff ;  /* 0xffffffff0e037836 */ /* 0x002fe20000000000 */
[----:B------:R-:W-:Y:S01]  /*6710*/  LOP3.LUT R19, R8, R19, RZ, 0xc0, !PT ;  /* 0x0000001308137212 */ /* 0x000fe200078ec0ff */
[----:B------:R-:W-:Y:S02]  /*6720*/  IMAD.MOV R12, RZ, RZ, -R12 ;  /* 0x000000ffff0c7224 */ /* 0x000fe400078e0a0c */
[----:B------:R-:W-:Y:S01]  /*6730*/  IMAD.MOV R2, RZ, RZ, -R0 ;  /* 0x000000ffff027224 */ /* 0x000fe200078e0a00 */
[----:B------:R-:W-:Y:S01]  /*6740*/  LOP3.LUT R3, R10, R3, RZ, 0xc0, !PT ;  /* 0x000000030a037212 */ /* 0x000fe200078ec0ff */
[----:B------:R-:W-:Y:S02]  /*6750*/  IMAD R19, R24, R0, R19 ;  /* 0x0000000018137224 */ /* 0x000fe400078e0213 */
[----:B0-----:R-:W-:-:S04]  /*6760*/  IMAD R0, R2, R25, R13 ;  /* 0x0000001902007224 */ /* 0x001fc800078e020d */
[----:B------:R-:W-:Y:S01]  /*6770*/  IMAD R2, R0, R14, R3 ;  /* 0x0000000e00027224 */ /* 0x000fe200078e0203 */
[----:B----4-:R-:W-:Y:S01]  /*6780*/  ISETP.NE.AND P0, PT, R4, 0x1, PT ;  /* 0x000000010400780c */ /* 0x010fe20003f05270 */
[----:B------:R-:W-:-:S05]  /*6790*/  IMAD.MOV.U32 R4, RZ, RZ, 0x1 ;  /* 0x00000001ff047424 */ /* 0x000fca00078e00ff */
[----:B------:R-:W-:-:S07]  /*67a0*/  PRMT R0, R4, 0x7610, R0 ;  /* 0x0000761004007816 */ /* 0x000fce0000000000 */
[----:B------:R-:W-:-:S04]  /*67b0*/  @P0 IMAD R22, R15, R12, R20 ;  /* 0x0000000c0f160224 */ /* 0x000fc800078e0214 */
[----:B------:R-:W-:-:S05]  /*67c0*/  IMAD R19, R19, R28, R22 ;  /* 0x0000001c13137224 */ /* 0x000fca00078e0216 */
[----:B------:R-:W-:Y:S02]  /*67d0*/  SEL R22, R2, R19, !P0 ;  /* 0x0000001302167207 */ /* 0x000fe40004000000 */
[----:B------:R-:W-:Y:S01]  /*67e0*/  SEL R19, R19, R2, !P0 ;  /* 0x0000000213137207 */ /* 0x000fe20004000000 */
[----:B------:R-:W-:-:S07]  /*67f0*/  IMAD.MOV.U32 R2, RZ, RZ, R11 ;  /* 0x000000ffff027224 */ /* 0x000fce00078e000b */
.L_x_163:
[----:B------:R-:W-:Y:S02]  /*6800*/  LOP3.LUT P0, RZ, R0, 0xff, RZ, 0xc0, !PT ;  /* 0x000000ff00ff7812 */ /* 0x000fe4000780c0ff */
[----:B------:R-:W-:-:S11]  /*6810*/  LOP3.LUT R103, R103, 0x1, RZ, 0x3c, !PT ;  /* 0x0000000167677812 */ /* 0x000fd600078e3cff */
[----:B------:R-:W-:Y:S05]  /*6820*/  @P0 BRA `(.L_x_166) ;  /* 0xffffffac00b00947 */ /* 0x000fea000383ffff */
[----:B------:R-:W-:Y:S05]  /*6830*/  EXIT ;  /* 0x000000000000794d */ /* 0x000fea0003800000 */
.L_x_17:
[----:B------:R-:W-:-:S08]  /*6840*/  ISETP.NE.AND P0, PT, R5, RZ, PT ;  /* 0x000000ff0500720c */ /* 0x000fd00003f05270 */
[----:B0-----:R-:W0:-:S00]  /*6850*/  USETMAXREG.DEALLOC.CTAPOOL 0x28 ;  /* 0x00000028000079c8 */ /* 0x001e0000080e0500 */
[----:B------:R-:W-:Y:S05]  /*6860*/  @P0 EXIT ;  /* 0x000000000000094d */ /* 0x000fea0003800000 */
[----:B0-----:R-:W-:Y:S01]  /*6870*/  LOP3.LUT P0, RZ, R8, 0xff, RZ, 0xc0, !PT ;  /* 0x000000ff08ff7812 */ /* 0x001fe2000780c0ff */
[----:B------:R-:W-:Y:S02]  /*6880*/  IMAD.MOV.U32 R0, RZ, RZ, 0x1 ;  /* 0x00000001ff007424 */ /* 0x000fe400078e00ff */
[----:B------:R-:W-:-:S10]  /*6890*/  IMAD.MOV.U32 R7, RZ, RZ, RZ ;  /* 0x000000ffff077224 */ /* 0x000fd400078e00ff */
[----:B------:R-:W-:Y:S05]  /*68a0*/  @!P0 BRA `(.L_x_167) ;  /* 0x0000000c00788947 */ /* 0x000fea0003800000 */
[----:B------:R-:W0:Y:S01]  /*68b0*/  S2UR UR9, SR_CgaCtaId ;  /* 0x00000000000979c3 */ /* 0x000e220000008800 */
[----:B------:R-:W-:Y:S01]  /*68c0*/  ULDC UR5, c[0x0][0x658] ;  /* 0x0001960000057ab9 */ /* 0x000fe20000000800 */
[----:B------:R-:W-:Y:S01]  /*68d0*/  UMOV UR10, 0xffffffff ;  /* 0xffffffff000a7882 */ /* 0x000fe20000000000 */
[----:B------:R-:W-:Y:S01]  /*68e0*/  UMOV UR11, 0x1 ;  /* 0x00000001000b7882 */ /* 0x000fe20000000000 */
[----:B------:R-:W-:Y:S01]  /*68f0*/  USHF.L.U32 UR10, UR10, UR5, URZ ;  /* 0x000000050a0a7299 */ /* 0x000fe2000800063f */
[----:B------:R-:W-:Y:S01]  /*6900*/  LOP3.LUT P0, RZ, R4, 0x1f, RZ, 0xc0, !PT ;  /* 0x0000001f04ff7812 */ /* 0x000fe2000780c0ff */
[----:B------:R-:W-:Y:S01]  /*6910*/  BSSY B0, `(.L_x_167) ;  /* 0x00000d7000007945 */ /* 0x000fe20003800000 */
[C---:B------:R-:W-:Y:S01]  /*6920*/  ISETP.NE.AND P2, PT, R3.reuse, RZ, PT ;  /* 0x000000ff0300720c */ /* 0x040fe20003f45270 */
[----:B------:R-:W-:Y:S01]  /*6930*/  ULOP3.LUT UR13, URZ, UR10, URZ, 0x33, !UPT ;  /* 0x0000000a3f0d7292 */ /* 0x000fe2000f8e333f */
[----:B------:R-:W-:Y:S01]  /*6940*/  ISETP.NE.OR P0, PT, R3, RZ, !P0 ;  /* 0x000000ff0300720c */ /* 0x000fe20004705670 */
[----:B------:R-:W-:Y:S01]  /*6950*/  IMAD.MOV.U32 R8, RZ, RZ, 0x1 ;  /* 0x00000001ff087424 */ /* 0x000fe200078e00ff */
[----:B------:R-:W-:Y:S01]  /*6960*/  LOP3.LUT R6, R16, 0x2, RZ, 0xfc, !PT ;  /* 0x0000000210067812 */ /* 0x000fe200078efcff */
[----:B------:R-:W-:Y:S01]  /*6970*/  IMAD.MOV.U32 R0, RZ, RZ, 0x1 ;  /* 0x00000001ff007424 */ /* 0x000fe200078e00ff */
[----:B------:R-:W-:Y:S01]  /*6980*/  ULDC UR4, c[0x0][0x600] ;  /* 0x0001800000047ab9 */ /* 0x000fe20000000800 */
[----:B------:R-:W-:Y:S01]  /*6990*/  IMAD.MOV.U32 R7, RZ, RZ, RZ ;  /* 0x000000ffff077224 */ /* 0x000fe200078e00ff */
[----:B------:R-:W-:Y:S01]  /*69a0*/  UMOV UR18, 0x5 ;  /* 0x0000000500127882 */ /* 0x000fe20000000000 */
[----:B------:R-:W-:-:S02]  /*69b0*/  UIADD3 UR26, UR40, 0x1, URZ ;  /* 0x00000001281a7890 */ /* 0x000fc4000fffe03f */
[----:B------:R-:W-:Y:S02]  /*69c0*/  UIADD3 UR4, UR4, -0x1, URZ ;  /* 0xffffffff04047890 */ /* 0x000fe4000fffe03f */
[----:B------:R-:W-:Y:S01]  /*69d0*/  USHF.L.U32 UR5, UR11, UR5, URZ ;  /* 0x000000050b057299 */ /* 0x000fe2000800063f */
[----:B------:R-:W-:Y:S01]  /*69e0*/  ULDC.64 UR24, c[0x0][0x198] ;  /* 0x0000660000187ab9 */ /* 0x000fe20000000a00 */
[----:B0-----:R-:W-:Y:S02]  /*69f0*/  ULOP3.LUT UR8, UR9, 0x1, URZ, 0xc0, !UPT ;  /* 0x0000000109087892 */ /* 0x001fe4000f8ec03f */
[----:B------:R-:W-:Y:S02]  /*6a00*/  USHF.R.U32.HI UR27, URZ, 0x1, UR9 ;  /* 0x000000013f1b7899 */ /* 0x000fe40008011609 */
[----:B------:R-:W-:Y:S02]  /*6a10*/  USHF.L.U32 UR6, UR9, 0x6, URZ ;  /* 0x0000000609067899 */ /* 0x000fe4000800063f */
[----:B------:R-:W-:-:S02]  /*6a20*/  USHF.L.U32 UR7, UR9, 0xb, URZ ;  /* 0x0000000b09077899 */ /* 0x000fc4000800063f */
[----:B------:R-:W-:Y:S02]  /*6a30*/  ULOP3.LUT UR9, UR9, 0xfffffffe, URZ, 0xc0, !UPT ;  /* 0xfffffffe09097892 */ /* 0x000fe4000f8ec03f */
[----:B------:R-:W-:Y:S02]  /*6a40*/  UISETP.GT.U32.AND UP0, UPT, UR8, 0xffff, UPT ;  /* 0x0000ffff0800788c */ /* 0x000fe4000bf04070 */
[----:B------:R-:W-:Y:S02]  /*6a50*/  USHF.L.U32 UR10, UR11, UR9, URZ ;  /* 0x000000090b0a7299 */ /* 0x000fe4000800063f */
[----:B------:R-:W-:Y:S02]  /*6a60*/  ULOP3.LUT UR9, UR9, 0x1, URZ, 0xfc, !UPT ;  /* 0x0000000109097892 */ /* 0x000fe4000f8efc3f */
[----:B------:R-:W-:Y:S02]  /*6a70*/  USEL UR8, UR8, 0xffff, !UP0 ;  /* 0x0000ffff08087887 */ /* 0x000fe4000c000000 */
[----:B------:R-:W-:-:S02]  /*6a80*/  USHF.L.U32 UR9, UR11, UR9, URZ ;  /* 0x000000090b097299 */ /* 0x000fc4000800063f */
[----:B------:R-:W-:Y:S02]  /*6a90*/  ULOP3.LUT UR8, UR8, 0xffff, URZ, 0xc0, !UPT ;  /* 0x0000ffff08087892 */ /* 0x000fe4000f8ec03f */
[----:B------:R-:W-:Y:S02]  /*6aa0*/  ULOP3.LUT UR6, UR6, 0x40, URZ, 0xc0, !UPT ;  /* 0x0000004006067892 */ /* 0x000fe4000f8ec03f */
[----:B------:R-:W-:Y:S02]  /*6ab0*/  ULOP3.LUT UR7, UR7, 0x800, URZ, 0xc0, !UPT ;  /* 0x0000080007077892 */ /* 0x000fe4000f8ec03f */
[----:B------:R-:W-:Y:S02]  /*6ac0*/  ULOP3.LUT UR19, UR10, UR9, URZ, 0xfc, !UPT ;  /* 0x000000090a137292 */ /* 0x000fe4000f8efc3f */
[----:B------:R-:W-:-:S12]  /*6ad0*/  USHF.L.U32 UR18, UR18, UR8, URZ ;  /* 0x0000000812127299 */ /* 0x000fd8000800063f */
.L_x_179:
[----:B------:R-:W-:-:S03]  /*6ae0*/  UMOV UR8, 0xffffffff ;  /* 0xffffffff00087882 */ /* 0x000fc60000000000 */
[----:B------:R-:W-:Y:S05]  /*6af0*/  BRA.DIV UR8, `(.L_x_168) ;  /* 0x0000000e08d47947 */ /* 0x000fea000b800000 */
[----:B------:R-:W-:-:S13]  /*6b00*/  ELECT P6, URZ, PT ;  /* 0x00000000003f782f */ /* 0x000fda00038c0000 */
.L_x_191:
[----:B------:R-:W0:Y:S01]  /*6b10*/  LDC R3, c[0x0][0x28c] ;  /* 0x0000a300ff037b82 */ /* 0x000e220000000800 */
[----:B------:R-:W-:Y:S01]  /*6b20*/  BSSY B1, `(.L_x_169) ;  /* 0x000003d000017945 */ /* 0x000fe20003800000 */
[----:B0-----:R-:W-:-:S13]  /*6b30*/  ISETP.LT.OR P6, PT, R3, 0x1, !P6 ;  /* 0x000000010300780c */ /* 0x001fda00077c1670 */
[----:B------:R-:W-:Y:S05]  /*6b40*/  @P6 BRA `(.L_x_170) ;  /* 0x0000000000e86947 */ /* 0x000fea0003800000 */
[----:B------:R-:W-:Y:S01]  /*6b50*/  LEA R19, R19, UR27, 0x1 ;  /* 0x0000001b13137c11 */ /* 0x000fe2000f8e08ff */
[----:B------:R-:W-:Y:S01]  /*6b60*/  IMAD.MOV.U32 R11, RZ, RZ, RZ ;  /* 0x000000ffff0b7224 */ /* 0x000fe200078e00ff */
[----:B------:R-:W-:Y:S01]  /*6b70*/  LEA R22, R22, UR6, 0x7 ;  /* 0x0000000616167c11 */ /* 0x000fe2000f8e38ff */
[----:B------:R-:W-:Y:S02]  /*6b80*/  IMAD.U32 R13, RZ, RZ, UR26 ;  /* 0x0000001aff0d7e24 */ /* 0x000fe4000f8e00ff */
[----:B------:R-:W-:Y:S02]  /*6b90*/  IMAD.MOV.U32 R3, RZ, RZ, R0 ;  /* 0x000000ffff037224 */ /* 0x000fe400078e0000 */
[----:B------:R-:W-:Y:S02]  /*6ba0*/  IMAD.MOV.U32 R4, RZ, RZ, R7 ;  /* 0x000000ffff047224 */ /* 0x000fe400078e0007 */
[----:B------:R-:W-:-:S07]  /*6bb0*/  IMAD.SHL.U32 R19, R19, 0x20, RZ ;  /* 0x0000002013137824 */ /* 0x000fce00078e00ff */
.L_x_174:
[----:B------:R-:W0:Y:S01]  /*6bc0*/  S2R R10, SR_CgaCtaId ;  /* 0x00000000000a7919 */ /* 0x000e220000008800 */
[----:B------:R-:W-:Y:S01]  /*6bd0*/  MOV R5, 0x400 ;  /* 0x0000040000057802 */ /* 0x000fe20000000f00 */
[----:B------:R-:W1:Y:S03]  /*6be0*/  @!P2 LDC R9, c[0x0][0x500] ;  /* 0x00014000ff09ab82 */ /* 0x000e660000000800 */
[----:B0-----:R-:W-:Y:S02]  /*6bf0*/  LEA R12, R10, R5, 0x18 ;  /* 0x000000050a0c7211 */ /* 0x001fe400078ec0ff */
[----:B------:R-:W-:-:S03]  /*6c00*/  SHF.L.U32 R5, R3, 0x1f, RZ ;  /* 0x0000001f03057819 */ /* 0x000fc600000006ff */
[----:B------:R-:W-:-:S04]  /*6c10*/  IMAD R10, R4, 0x8, R12 ;  /* 0x00000008040a7824 */ /* 0x000fc800078e020c */
[----:B------:R-:W0:Y:S02]  /*6c20*/  SYNCS.PHASECHK.TRANS64.TRYWAIT P1, [R10+URZ+0x18], R5 ;  /* 0x000018050a0075a7 */ /* 0x000e24000802017f */
[----:B01----:R-:W-:Y:S05]  /*6c30*/  @!P1 BRA `(.L_x_171) ;  /* 0x0000000c00a49947 */ /* 0x003fea0003800000 */
.L_x_192:
[----:B0-----:R-:W-:Y:S01]  /*6c40*/  PRMT R5, R6, 0x9910, RZ ;  /* 0x0000991006057816 */ /* 0x001fe200000000ff */
[----:B------:R0:W-:Y:S03]  /*6c50*/  @!P2 SYNCS.ARRIVE.TRANS64 RZ, [R10+URZ], R9 ;  /* 0x000000090affa9a7 */ /* 0x0001e6000800003f */
[----:B------:R-:W-:-:S13]  /*6c60*/  ISETP.NE.AND P1, PT, R5, 0x2, PT ;  /* 0x000000020500780c */ /* 0x000fda0003f25270 */
[----:B0-----:R-:W-:Y:S05]  /*6c70*/  @P1 BRA `(.L_x_172) ;  /* 0x0000000000041947 */ /* 0x001fea0003800000 */
[----:B------:R-:W-:Y:S01]  /*6c80*/  BPT.TRAP 0x1 ;  /* 0x000000040000795c */ /* 0x000fe20000300000 */
.L_x_172:
[----:B------:R-:W-:Y:S05]  /*6c90*/  @P0 BRA `(.L_x_173) ;  /* 0x0000000000040947 */ /* 0x000fea0003800000 */
[----:B------:R-:W-:Y:S01]  /*6ca0*/  BPT.TRAP 0x1 ;  /* 0x000000040000795c */ /* 0x000fe20000300000 */
.L_x_173:
[----:B------:R-:W-:Y:S01]  /*6cb0*/  LEA R5, R4, UR27, 0x1 ;  /* 0x0000001b04057c11 */ /* 0x000fe2000f8e08ff */
[----:B------:R-:W-:Y:S01]  /*6cc0*/  VIADD R13, R13, 0xffffffff ;  /* 0xffffffff0d0d7836 */ /* 0x000fe20000000000 */
[----:B------:R-:W-:Y:S01]  /*6cd0*/  R2UR UR22, R19 ;  /* 0x00000000131672ca */ /* 0x000fe200000e0000 */
[----:B------:R-:W-:Y:S01]  /*6ce0*/  UIADD3 UR14, UP0, UR24, 0xf0, URZ ;  /* 0x000000f0180e7890 */ /* 0x000fe2000ff1e03f */
[----:B------:R-:W-:Y:S01]  /*6cf0*/  R2UR UR9, R10 ;  /* 0x000000000a0972ca */ /* 0x000fe200000e0000 */
[----:B------:R-:W-:Y:S01]  /*6d00*/  IMAD.SHL.U32 R5, R5, 0x400, RZ ;  /* 0x0000040005057824 */ /* 0x000fe200078e00ff */
[----:B------:R-:W-:Y:S01]  /*6d10*/  R2UR UR10, R11 ;  /* 0x000000000b0a72ca */ /* 0x000fe200000e0000 */
[----:B------:R-:W-:Y:S01]  /*6d20*/  UIADD3 UR30, UP1, UR24, 0x1f0, URZ ;  /* 0x000001f0181e7890 */ /* 0x000fe2000ff3e03f */
[----:B------:R-:W-:Y:S01]  /*6d30*/  R2UR UR12, R2 ;  /* 0x00000000020c72ca */ /* 0x000fe200000e0000 */
[--C-:B------:R-:W-:Y:S01]  /*6d40*/  IMAD R9, R5, 0x2, R12.reuse ;  /* 0x0000000205097824 */ /* 0x100fe200078e020c */
[----:B------:R-:W-:Y:S01]  /*6d50*/  LEA R5, R4, UR7, 0xc ;  /* 0x0000000704057c11 */ /* 0x000fe2000f8e60ff */
[----:B------:R-:W-:Y:S01]  /*6d60*/  UIADD3.X UR15, URZ, UR25, URZ, UP0, !UPT ;  /* 0x000000193f0f7290 */ /* 0x000fe200087fe43f */
[----:B------:R-:W-:Y:S01]  /*6d70*/  R2UR UR23, R22 ;  /* 0x00000000161772ca */ /* 0x000fe200000e0000 */
[----:B------:R-:W-:Y:S01]  /*6d80*/  UPRMT UR20, URZ, 0x5410, UR18 ;  /* 0x000054103f147896 */ /* 0x000fe20008000012 */
[----:B------:R-:W-:Y:S01]  /*6d90*/  R2UR UR8, R9 ;  /* 0x00000000090872ca */ /* 0x000fe200000e0000 */
[----:B------:R-:W-:Y:S01]  /*6da0*/  IMAD R5, R5, 0x2, R12 ;  /* 0x0000000205057824 */ /* 0x000fe200078e020c */
[----:B------:R-:W-:Y:S01]  /*6db0*/  ISETP.GT.AND P3, PT, R13, 0x1, PT ;  /* 0x000000010d00780c */ /* 0x000fe20003f64270 */
[----:B------:R-:W-:Y:S01]  /*6dc0*/  VIADD R4, R4, 0x1 ;  /* 0x0000000104047836 */ /* 0x000fe20000000000 */
[----:B------:R-:W-:Y:S01]  /*6dd0*/  UPRMT UR28, URZ, 0x5410, UR19 ;  /* 0x000054103f1c7896 */ /* 0x000fe20008000013 */
[----:B------:R-:W-:Y:S01]  /*6de0*/  VIADD R11, R11, 0x20 ;  /* 0x000000200b0b7836 */ /* 0x000fe20000000000 */
[----:B------:R-:W-:Y:S01]  /*6df0*/  R2UR UR11, R5 ;  /* 0x00000000050b72ca */ /* 0x000fe200000e0000 */
[----:B------:R-:W-:Y:S01]  /*6e00*/  UIADD3.X UR31, URZ, UR25, URZ, UP1, !UPT ;  /* 0x000000193f1f7290 */ /* 0x000fe20008ffe43f */
[----:B------:R-:W-:Y:S01]  /*6e10*/  ISETP.NE.AND P1, PT, R4, 0x3, PT ;  /* 0x000000030400780c */ /* 0x000fe20003f25270 */
[----:B------:R-:W-:Y:S01]  /*6e20*/  UMOV UR16, 0x0 ;  /* 0x0000000000107882 */ /* 0x000fe20000000000 */
[----:B------:R-:W-:-:S02]  /*6e30*/  UMOV UR17, 0x10000000 ;  /* 0x1000000000117882 */ /* 0x000fc40000000000 */
[----:B------:R-:W-:Y:S01]  /*6e40*/  SEL R10, RZ, 0x1, P1 ;  /* 0x00000001ff0a7807 */ /* 0x000fe20000800000 */
[----:B------:R-:W-:Y:S01]  /*6e50*/  UIADD3 UR8, UR8, 0x100, URZ ;  /* 0x0000010008087890 */ /* 0x000fe2000fffe03f */
[----:B------:R-:W-:Y:S02]  /*6e60*/  SEL R4, R4, RZ, P1 ;  /* 0x000000ff04047207 */ /* 0x000fe40000800000 */
[----:B------:R-:W-:-:S03]  /*6e70*/  LOP3.LUT R3, R3, R10, RZ, 0x3c, !PT ;  /* 0x0000000a03037212 */ /* 0x000fc600078e3cff */
[----:B------:R-:W-:-:S03]  /*6e80*/  UIADD3 UR21, UR11, 0x3100, URZ ;  /* 0x000031000b157890 */ /* 0x000fc6000fffe03f */
[----:B------:R-:W-:Y:S02]  /*6e90*/  UMOV UR11, UR22 ;  /* 0x00000016000b7c82 */ /* 0x000fe40008000000 */
[----:B------:R0:W-:Y:S02]  /*6ea0*/  UTMALDG.3D.MULTICAST [UR8], [UR14], UR20, desc[UR16] ;  /* 0x000010080e0073b4 */ /* 0x0001e40008011814 */
[----:B0-----:R-:W-:Y:S01]  /*6eb0*/  UMOV UR8, UR21 ;  /* 0x0000001500087c82 */ /* 0x001fe20008000000 */
[----:B------:R-:W-:Y:S02]  /*6ec0*/  UMOV UR11, UR23 ;  /* 0x00000017000b7c82 */ /* 0x000fe40008000000 */
[----:B------:R0:W-:Y:S02]  /*6ed0*/  UTMALDG.3D.MULTICAST [UR8], [UR30], UR28, desc[UR16] ;  /* 0x000010081e0073b4 */ /* 0x0001e4000801181c */
[----:B0-----:R-:W-:Y:S05]  /*6ee0*/  @P3 BRA `(.L_x_174) ;  /* 0xfffffffc00343947 */ /* 0x001fea000383ffff */
.L_x_170:
[----:B------:R-:W-:Y:S05]  /*6ef0*/  BSYNC B1 ;  /* 0x0000000000017941 */ /* 0x000fea0003800000 */
.L_x_169:
[----:B------:R-:W2:Y:S01]  /*6f00*/  LDL.64 R14, [R1] ;  /* 0x00000000010e7983 */ /* 0x000ea20000100a00 */
[----:B------:R-:W-:Y:S01]  /*6f10*/  LOP3.LUT P4, RZ, R8, 0xff, RZ, 0xc0, !PT ;  /* 0x000000ff08ff7812 */ /* 0x000fe2000788c0ff */
[----:B------:R-:W-:Y:S01]  /*6f20*/  VIADD R4, R7, UR40 ;  /* 0x0000002807047c36 */ /* 0x000fe20008000000 */
[----:B------:R-:W-:Y:S01]  /*6f30*/  ULDC.64 UR8, c[0x0][0x650] ;  /* 0x0001940000087ab9 */ /* 0x000fe20000000a00 */
[----:B------:R-:W-:Y:S01]  /*6f40*/  IMAD.U32 R7, RZ, RZ, UR40 ;  /* 0x00000028ff077e24 */ /* 0x000fe2000f8e00ff */
[----:B------:R-:W-:Y:S01]  /*6f50*/  UISETP.GE.U32.AND UP0, UPT, UR40, 0x3, UPT ;  /* 0x000000032800788c */ /* 0x000fe2000bf06070 */
[----:B------:R-:W-:Y:S01]  /*6f60*/  BSSY B1, `(.L_x_175) ;  /* 0x000006f000017945 */ /* 0x000fe20003800000 */
[----:B------:R-:W-:Y:S01]  /*6f70*/  ISETP.GT.U32.AND P1, PT, R4, 0x2, PT ;  /* 0x000000020400780c */ /* 0x000fe20003f24070 */
[----:B------:R-:W-:Y:S01]  /*6f80*/  IMAD.MOV.U32 R19, RZ, RZ, -0x1 ;  /* 0xffffffffff137424 */ /* 0x000fe200078e00ff */
[----:B------:R-:W-:Y:S01]  /*6f90*/  PRMT R8, RZ, 0x7610, R8 ;  /* 0x00007610ff087816 */ /* 0x000fe20000000008 */
[----:B------:R-:W-:Y:S01]  /*6fa0*/  IMAD.MOV.U32 R22, RZ, RZ, -0x1 ;  /* 0xffffffffff167424 */ /* 0x000fe200078e00ff */
[----:B------:R-:W-:-:S02]  /*6fb0*/  ISETP.LT.U32.AND P1, PT, R7, 0x3, P1 ;  /* 0x000000030700780c */ /* 0x000fc40000f21070 */
[----:B------:R-:W-:Y:S01]  /*6fc0*/  PLOP3.LUT P3, PT, PT, PT, UP0, 0x80, 0x0 ;  /* 0x000000000000781c */ /* 0x000fe20003f6f008 */
[----:B------:R-:W0:Y:S01]  /*6fd0*/  @P4 S2R R3, SR_CgaCtaId ;  /* 0x0000000000034919 */ /* 0x000e220000008800 */
[----:B------:R-:W-:-:S04]  /*6fe0*/  @P4 MOV R2, 0x400 ;  /* 0x0000040000024802 */ /* 0x000fc80000000f00 */
[----:B0-----:R-:W-:Y:S01]  /*6ff0*/  @P4 LEA R5, R3, R2, 0x18 ;  /* 0x0000000203054211 */ /* 0x001fe200078ec0ff */
[----:B------:R-:W-:-:S03]  /*7000*/  IMAD.WIDE.U32 R2, R4, -0x55555555, RZ ;  /* 0xaaaaaaab04027825 */ /* 0x000fc600078e00ff */
[----:B------:R0:W-:Y:S01]  /*7010*/  @P4 SYNCS.ARRIVE.TRANS64.A1T0 RZ, [R5+URZ+0x68], RZ ;  /* 0x000068ff05ff49a7 */ /* 0x0001e2000810003f */
[----:B------:R-:W-:Y:S01]  /*7020*/  IMAD.MOV.U32 R2, RZ, RZ, -0x1 ;  /* 0xffffffffff027424 */ /* 0x000fe200078e00ff */
[----:B0-----:R-:W-:Y:S02]  /*7030*/  SHF.R.U32.HI R5, RZ, 0x1, R3 ;  /* 0x00000001ff057819 */ /* 0x001fe40000011603 */
[----:B------:R-:W-:-:S03]  /*7040*/  SEL R3, RZ, 0x1, !P1 ;  /* 0x00000001ff037807 */ /* 0x000fc60004800000 */
[----:B------:R-:W-:Y:S01]  /*7050*/  IMAD R7, R5, -0x3, R4 ;  /* 0xfffffffd05077824 */ /* 0x000fe200078e0204 */
[----:B------:R-:W-:Y:S02]  /*7060*/  LOP3.LUT R0, R0, R3, RZ, 0x3c, !PT ;  /* 0x0000000300007212 */ /* 0x000fe400078e3cff */
[----:B------:R-:W-:Y:S02]  /*7070*/  PRMT R3, RZ, 0x7610, R3 ;  /* 0x00007610ff037816 */ /* 0x000fe40000000003 */
[----:B------:R-:W-:Y:S02]  /*7080*/  @P3 LOP3.LUT R0, R0, 0x1, R5, 0x78, !PT ;  /* 0x0000000100003812 */ /* 0x000fe400078e7805 */
[----:B--2---:R-:W-:-:S04]  /*7090*/  IADD3 R18, P4, R18, R14, RZ ;  /* 0x0000000e12127210 */ /* 0x004fc80007f9e0ff */
[----:B------:R-:W-:Y:S01]  /*70a0*/  ISETP.GE.U32.AND P1, PT, R18, UR8, PT ;  /* 0x0000000812007c0c */ /* 0x000fe2000bf26070 */
[----:B------:R-:W-:-:S05]  /*70b0*/  IMAD.X R17, R17, 0x1, R23, P4 ;  /* 0x0000000111117824 */ /* 0x000fca00020e0617 */
[----:B------:R-:W-:-:S13]  /*70c0*/  ISETP.GE.U32.AND.EX P1, PT, R17, UR9, PT, P1 ;  /* 0x0000000911007c0c */ /* 0x000fda000bf26110 */
[----:B------:R-:W-:Y:S05]  /*70d0*/  @P1 BRA `(.L_x_176) ;  /* 0x00000004005c1947 */ /* 0x000fea0003800000 */
[----:B------:R-:W0:Y:S01]  /*70e0*/  S2R R11, SR_CTAID.X ;  /* 0x00000000000b7919 */ /* 0x000e220000002500 */
[----:B------:R-:W-:Y:S01]  /*70f0*/  ULDC.64 UR8, c[0x0][0x628] ;  /* 0x00018a0000087ab9 */ /* 0x000fe20000000a00 */
[----:B------:R-:W1:Y:S01]  /*7100*/  LDC R12, c[0x0][0x144] ;  /* 0x00005100ff0c7b82 */ /* 0x000e620000000800 */
[----:B------:R-:W-:Y:S01]  /*7110*/  ISETP.NE.U32.AND P1, PT, RZ, UR8, PT ;  /* 0x00000008ff007c0c */ /* 0x000fe2000bf25070 */
[----:B------:R-:W2:Y:S01]  /*7120*/  S2R R9, SR_CTAID.Y ;  /* 0x0000000000097919 */ /* 0x000ea20000002600 */
[----:B------:R-:W-:Y:S01]  /*7130*/  ULDC UR10, c[0x0][0x150] ;  /* 0x00005400000a7ab9 */ /* 0x000fe20000000800 */
[----:B------:R-:W-:Y:S01]  /*7140*/  ULDC UR11, c[0x0][0x630] ;  /* 0x00018c00000b7ab9 */ /* 0x000fe20000000800 */
[----:B------:R-:W-:Y:S01]  /*7150*/  ISETP.NE.AND.EX P1, PT, RZ, UR9, PT, P1 ;  /* 0x00000009ff007c0c */ /* 0x000fe2000bf25310 */
[----:B------:R-:W-:Y:S01]  /*7160*/  IMAD.MOV.U32 R2, RZ, RZ, R18 ;  /* 0x000000ffff027224 */ /* 0x000fe200078e0012 */
[----:B0-----:R-:W-:-:S05]  /*7170*/  I2FP.F32.U32 R3, R11 ;  /* 0x0000000b00037245 */ /* 0x001fca0000201000 */
[----:B------:R-:W-:Y:S01]  /*7180*/  FMUL R14, R3, UR10 ;  /* 0x0000000a030e7c20 */ /* 0x000fe20008400000 */
[----:B------:R-:W-:-:S05]  /*7190*/  IMAD.MOV.U32 R3, RZ, RZ, R17 ;  /* 0x000000ffff037224 */ /* 0x000fca00078e0011 */
[----:B--2---:R-:W-:Y:S05]  /*71a0*/  @!P1 BRA `(.L_x_177) ;  /* 0x0000000000289947 */ /* 0x004fea0003800000 */
[----:B------:R-:W-:Y:S02]  /*71b0*/  ULDC UR10, c[0x0][0x634] ;  /* 0x00018d00000a7ab9 */ /* 0x000fe40000000800 */
[----:B------:R-:W-:-:S05]  /*71c0*/  IADD3 R3, P1, R18, UR10, RZ ;  /* 0x0000000a12037c10 */ /* 0x000fca000ff3e0ff */
[----:B------:R-:W-:-:S04]  /*71d0*/  IMAD.X R13, RZ, RZ, R17, P1 ;  /* 0x000000ffff0d7224 */ /* 0x000fc800008e0611 */
[----:B------:R-:W-:-:S04]  /*71e0*/  IMAD.WIDE.U32 R4, R13, UR8, RZ ;  /* 0x000000080d047c25 */ /* 0x000fc8000f8e00ff */
[----:B------:R-:W-:-:S04]  /*71f0*/  IMAD.WIDE.U32 R4, P1, R3, UR9, R4 ;  /* 0x0000000903047c25 */ /* 0x000fc8000f820004 */
[----:B------:R-:W-:-:S04]  /*7200*/  IMAD.WIDE.U32 R2, R3, UR8, RZ ;  /* 0x0000000803027c25 */ /* 0x000fc8000f8e00ff */
[----:B------:R-:W-:Y:S01]  /*7210*/  IMAD.MOV.U32 R2, RZ, RZ, R5 ;  /* 0x000000ffff027224 */ /* 0x000fe200078e0005 */
[----:B------:R-:W-:Y:S01]  /*7220*/  IADD3 RZ, P3, R3, R4, RZ ;  /* 0x0000000403ff7210 */ /* 0x000fe20007f7e0ff */
[----:B------:R-:W-:-:S04]  /*7230*/  IMAD.X R3, RZ, RZ, RZ, P1 ;  /* 0x000000ffff037224 */ /* 0x000fc800008e06ff */
[----:B------:R-:W-:-:S08]  /*7240*/  IMAD.WIDE.U32.X R2, R13, UR9, R2, P3 ;  /* 0x000000090d027c25 */ /* 0x000fd000098e0402 */
.L_x_177:
[--C-:B------:R-:W-:Y:S01]  /*7250*/  SHF.R.U64 R10, R2, UR11, R3.reuse ;  /* 0x0000000b020a7c19 */ /* 0x100fe20008001203 */
[----:B------:R-:W0:Y:S01]  /*7260*/  F2I.U32.TRUNC.NTZ R14, R14 ;  /* 0x0000000e000e7305 */ /* 0x000e22000020f000 */
[----:B------:R-:W-:Y:S01]  /*7270*/  SHF.R.U32.HI R2, RZ, UR11, R3 ;  /* 0x0000000bff027c19 */ /* 0x000fe20008011603 */
[----:B------:R-:W-:Y:S01]  /*7280*/  ULDC.64 UR8, c[0x0][0x620] ;  /* 0x0001880000087ab9 */ /* 0x000fe20000000a00 */
[----:B------:R-:W-:Y:S01]  /*7290*/  IADD3 R5, P1, RZ, -R10, RZ ;  /* 0x8000000aff057210 */ /* 0x000fe20007f3e0ff */
[----:B------:R-:W-:Y:S01]  /*72a0*/  IMAD.MOV.U32 R3, RZ, RZ, R17 ;  /* 0x000000ffff037224 */ /* 0x000fe200078e0011 */
[----:B------:R-:W-:-:S03]  /*72b0*/  ULDC.64 UR10, c[0x0][0x640] ;  /* 0x00019000000a7ab9 */ /* 0x000fc60000000a00 */
[----:B------:R-:W-:Y:S01]  /*72c0*/  IMAD.X R2, RZ, RZ, ~R2, P1 ;  /* 0x000000ffff027224 */ /* 0x000fe200008e0e02 */
[----:B------:R-:W-:-:S03]  /*72d0*/  ISETP.NE.U32.AND P1, PT, RZ, UR10, PT ;  /* 0x0000000aff007c0c */ /* 0x000fc6000bf25070 */
[----:B------:R-:W-:Y:S01]  /*72e0*/  IMAD R4, R2, UR8, RZ ;  /* 0x0000000802047c24 */ /* 0x000fe2000f8e02ff */
[----:B------:R-:W-:Y:S01]  /*72f0*/  ISETP.NE.AND.EX P1, PT, RZ, UR11, PT, P1 ;  /* 0x0000000bff007c0c */ /* 0x000fe2000bf25310 */
[----:B------:R-:W-:-:S04]  /*7300*/  IMAD.MOV.U32 R2, RZ, RZ, R18 ;  /* 0x000000ffff027224 */ /* 0x000fc800078e0012 */
[----:B------:R-:W-:Y:S01]  /*7310*/  IMAD.WIDE.U32 R2, R5, UR8, R2 ;  /* 0x0000000805027c25 */ /* 0x000fe2000f8e0002 */
[----:B------:R-:W-:-:S03]  /*7320*/  ULDC UR8, c[0x0][0x618] ;  /* 0x0001860000087ab9 */ /* 0x000fc60000000800 */
[----:B------:R-:W-:Y:S01]  /*7330*/  IMAD R5, R5, UR9, R4 ;  /* 0x0000000905057c24 */ /* 0x000fe2000f8e0204 */
[----:B------:R-:W-:Y:S01]  /*7340*/  ULDC UR9, c[0x0][0x154] ;  /* 0x0000550000097ab9 */ /* 0x000fe20000000800 */
[----:B0-----:R-:W-:Y:S02]  /*7350*/  IMAD.MOV R4, RZ, RZ, -R14 ;  /* 0x000000ffff047224 */ /* 0x001fe400078e0a0e */
[----:B------:R-:W0:Y:S01]  /*7360*/  LDC R14, c[0x0][0x148] ;  /* 0x00005200ff0e7b82 */ /* 0x000e220000000800 */
[----:B------:R-:W-:Y:S02]  /*7370*/  IMAD.IADD R3, R3, 0x1, R5 ;  /* 0x0000000103037824 */ /* 0x000fe400078e0205 */
[----:B-1----:R-:W-:Y:S01]  /*7380*/  IMAD R11, R12, R4, R11 ;  /* 0x000000040c0b7224 */ /* 0x002fe200078e020b */
[----:B------:R-:W-:Y:S02]  /*7390*/  I2FP.F32.U32 R4, R9 ;  /* 0x0000000900047245 */ /* 0x000fe40000201000 */
[----:B------:R-:W-:-:S02]  /*73a0*/  SHF.R.U64 R12, R2, UR8, R3 ;  /* 0x00000008020c7c19 */ /* 0x000fc40008001203 */
[----:B------:R-:W-:Y:S01]  /*73b0*/  SHF.R.U32.HI R3, RZ, UR8, R3 ;  /* 0x00000008ff037c19 */ /* 0x000fe20008011603 */
[----:B------:R-:W-:Y:S01]  /*73c0*/  FMUL R4, R4, UR9 ;  /* 0x0000000904047c20 */ /* 0x000fe20008400000 */
[----:B------:R-:W-:Y:S02]  /*73d0*/  ULDC UR8, c[0x0][0x608] ;  /* 0x0001820000087ab9 */ /* 0x000fe40000000800 */
[--C-:B------:R-:W-:Y:S01]  /*73e0*/  SHF.R.U64 R15, R12, UR8, R3.reuse ;  /* 0x000000080c0f7c19 */ /* 0x100fe20008001203 */
[----:B------:R1:W2:Y:S01]  /*73f0*/  F2I.U32.TRUNC.NTZ R20, R4 ;  /* 0x0000000400147305 */ /* 0x0002a2000020f000 */
[----:B------:R-:W-:Y:S01]  /*7400*/  SHF.R.U32.HI R2, RZ, UR8, R3 ;  /* 0x00000008ff027c19 */ /* 0x000fe20008011603 */
[----:B------:R-:W-:-:S03]  /*7410*/  ULDC UR8, c[0x0][0x658] ;  /* 0x0001960000087ab9 */ /* 0x000fc60000000800 */
[--C-:B------:R-:W-:Y:S02]  /*7420*/  SHF.R.U64 R13, R15, UR8, R2.reuse ;  /* 0x000000080f0d7c19 */ /* 0x100fe40008001202 */
[----:B------:R-:W-:-:S03]  /*7430*/  SHF.R.U32.HI R19, RZ, UR8, R2 ;  /* 0x00000008ff137c19 */ /* 0x000fc60008011602 */
[----:B------:R-:W-:Y:S02]  /*7440*/  IMAD.MOV.U32 R2, RZ, RZ, R13 ;  /* 0x000000ffff027224 */ /* 0x000fe400078e000d */
[----:B------:R-:W-:Y:S01]  /*7450*/  IMAD.MOV.U32 R3, RZ, RZ, R19 ;  /* 0x000000ffff037224 */ /* 0x000fe200078e0013 */
[----:B-1----:R-:W-:Y:S06]  /*7460*/  @!P1 BRA `(.L_x_178) ;  /* 0x0000000000289947 */ /* 0x002fec0003800000 */
        /* <DEDUP_REMOVED lines=10> */
.L_x_178:
[----:B------:R-:W1:Y:S01]  /*7510*/  LDC R4, c[0x0][0x65c] ;  /* 0x00019700ff047b82 */ /* 0x000e620000000800 */
[----:B------:R-:W-:Y:S01]  /*7520*/  ULDC UR8, c[0x0][0x648] ;  /* 0x0001920000087ab9 */ /* 0x000fe20000000800 */
[----:B------:R-:W-:Y:S01]  /*7530*/  LOP3.LUT R15, R15, UR13, RZ, 0xc0, !PT ;  /* 0x0000000d0f0f7c12 */ /* 0x000fe2000f8ec0ff */
[----:B--2---:R-:W-:Y:S01]  /*7540*/  IMAD.MOV R20, RZ, RZ, -R20 ;  /* 0x000000ffff147224 */ /* 0x004fe200078e0a14 */
[----:B------:R-:W-:Y:S01]  /*7550*/  SHF.R.U64 R2, R2, UR8, R3 ;  /* 0x0000000802027c19 */ /* 0x000fe20008001203 */
[----:B------:R-:W-:Y:S01]  /*7560*/  ULDC UR8, c[0x0][0x638] ;  /* 0x00018e0000087ab9 */ /* 0x000fe20000000800 */
[----:B------:R-:W-:Y:S01]  /*7570*/  LOP3.LUT R12, R12, UR4, RZ, 0xc0, !PT ;  /* 0x000000040c0c7c12 */ /* 0x000fe2000f8ec0ff */
[----:B------:R-:W-:Y:S01]  /*7580*/  ULDC UR9, c[0x0][0x610] ;  /* 0x0001840000097ab9 */ /* 0x000fe20000000800 */
[----:B------:R-:W-:Y:S01]  /*7590*/  IMAD.MOV.U32 R3, RZ, RZ, 0x1 ;  /* 0x00000001ff037424 */ /* 0x000fe200078e00ff */
[----:B-1----:R-:W-:Y:S01]  /*75a0*/  ISETP.NE.AND P1, PT, R4, 0x1, PT ;  /* 0x000000010400780c */ /* 0x002fe20003f25270 */
[----:B------:R-:W-:-:S02]  /*75b0*/  IMAD.MOV R4, RZ, RZ, -R2 ;  /* 0x000000ffff047224 */ /* 0x000fc400078e0a02 */
[----:B------:R-:W-:Y:S02]  /*75c0*/  IMAD R2, R2, UR5, R15 ;  /* 0x0000000502027c24 */ /* 0x000fe4000f8e020f */
[----:B------:R-:W-:Y:S01]  /*75d0*/  IMAD R13, R4, UR8, R13 ;  /* 0x00000008040d7c24 */ /* 0x000fe2000f8e020d */
[----:B------:R-:W-:-:S07]  /*75e0*/  ULDC UR8, c[0x0][0x600] ;  /* 0x0001800000087ab9 */ /* 0x000fce0000000800 */
[----:B0-----:R-:W-:-:S04]  /*75f0*/  @P1 IMAD R11, R14, R20, R9 ;  /* 0x000000140e0b1224 */ /* 0x001fc800078e0209 */
[----:B------:R-:W-:Y:S02]  /*7600*/  IMAD R11, R2, UR9, R11 ;  /* 0x00000009020b7c24 */ /* 0x000fe4000f8e020b */
[----:B------:R-:W-:-:S05]  /*7610*/  IMAD R2, R13, UR8, R12 ;  /* 0x000000080d027c24 */ /* 0x000fca000f8e020c */
[----:B------:R-:W-:Y:S02]  /*7620*/  SEL R22, R2, R11, !P1 ;  /* 0x0000000b02167207 */ /* 0x000fe40004800000 */
[----:B------:R-:W-:Y:S01]  /*7630*/  SEL R19, R11, R2, !P1 ;  /* 0x000000020b137207 */ /* 0x000fe20004800000 */
[----:B------:R-:W-:-:S07]  /*7640*/  IMAD.MOV.U32 R2, RZ, RZ, R10 ;  /* 0x000000ffff027224 */ /* 0x000fce00078e000a */
.L_x_176:
[----:B------:R-:W-:Y:S05]  /*7650*/  BSYNC B1 ;  /* 0x0000000000017941 */ /* 0x000fea0003800000 */
.L_x_175:
[----:B------:R-:W-:-:S13]  /*7660*/  LOP3.LUT P1, RZ, R3, 0xff, RZ, 0xc0, !PT ;  /* 0x000000ff03ff7812 */ /* 0x000fda000782c0ff */
[----:B------:R-:W-:Y:S05]  /*7670*/  @P1 BRA `(.L_x_179) ;  /* 0xfffffff400181947 */ /* 0x000fea000383ffff */
[----:B------:R-:W-:Y:S05]  /*7680*/  BSYNC B0 ;  /* 0x0000000000007941 */ /* 0x000fea0003800000 */
.L_x_167:
[----:B------:R-:W-:-:S03]  /*7690*/  UMOV UR8, 0xffffffff ;  /* 0xffffffff00087882 */ /* 0x000fc60000000000 */
[----:B------:R-:W-:Y:S05]  /*76a0*/  BRA.DIV UR8, `(.L_x_180) ;  /* 0x00000006081c7947 */ /* 0x000fea000b800000 */
[----:B------:R-:W-:-:S13]  /*76b0*/  ELECT P6, URZ, PT ;  /* 0x00000000003f782f */ /* 0x000fda00038c0000 */
.L_x_195:
[----:B------:R-:W-:Y:S04]  /*76c0*/  BSSY B0, `(.L_x_181) ;  /* 0x0000022000007945 */ /* 0x000fe80003800000 */
[----:B------:R-:W-:Y:S05]  /*76d0*/  @!P6 BRA `(.L_x_182) ;  /* 0x000000000080e947 */ /* 0x000fea0003800000 */
[----:B------:R-:W-:-:S04]  /*76e0*/  LOP3.LUT R16, R16, 0x2, RZ, 0xfc, !PT ;  /* 0x0000000210107812 */ /* 0x000fc800078efcff */
[----:B------:R-:W-:-:S13]  /*76f0*/  ISETP.NE.AND P0, PT, R16, 0x3, PT ;  /* 0x000000031000780c */ /* 0x000fda0003f05270 */
[----:B------:R-:W-:Y:S05]  /*7700*/  @!P0 BRA `(.L_x_183) ;  /* 0x0000000000048947 */ /* 0x000fea0003800000 */
[----:B------:R-:W-:Y:S01]  /*7710*/  BPT.TRAP 0x1 ;  /* 0x000000040000795c */ /* 0x000fe20000300000 */
.L_x_183:
[----:B------:R-:W0:Y:S01]  /*7720*/  S2R R3, SR_CgaCtaId ;  /* 0x0000000000037919 */ /* 0x000e220000008800 */
[----:B------:R-:W-:Y:S02]  /*7730*/  MOV R2, 0x400 ;  /* 0x0000040000027802 */ /* 0x000fe40000000f00 */
[----:B------:R-:W-:Y:S02]  /*7740*/  SHF.L.U32 R4, R0, 0x1f, RZ ;  /* 0x0000001f00047819 */ /* 0x000fe400000006ff */
[----:B0-----:R-:W-:-:S05]  /*7750*/  LEA R2, R3, R2, 0x18 ;  /* 0x0000000203027211 */ /* 0x001fca00078ec0ff */
[----:B------:R-:W-:-:S04]  /*7760*/  VIADD R2, R2, 0x18 ;  /* 0x0000001802027836 */ /* 0x000fc80000000000 */
[C---:B------:R-:W-:Y:S02]  /*7770*/  IMAD R9, R7.reuse, 0x8, R2 ;  /* 0x0000000807097824 */ /* 0x040fe400078e0202 */
[----:B------:R-:W-:Y:S02]  /*7780*/  VIADD R7, R7, 0x1 ;  /* 0x0000000107077836 */ /* 0x000fe40000000000 */
[----:B------:R-:W0:Y:S03]  /*7790*/  SYNCS.PHASECHK.TRANS64.TRYWAIT P0, [R9+URZ], R4 ;  /* 0x00000004090075a7 */ /* 0x000e26000800017f */
[----:B------:R-:W-:-:S04]  /*77a0*/  ISETP.NE.AND P1, PT, R7, 0x3, PT ;  /* 0x000000030700780c */ /* 0x000fc80003f25270 */
[----:B------:R-:W-:Y:S02]  /*77b0*/  SEL R3, RZ, 0x1, P1 ;  /* 0x00000001ff037807 */ /* 0x000fe40000800000 */
[----:B------:R-:W-:Y:S02]  /*77c0*/  SEL R7, R7, RZ, P1 ;  /* 0x000000ff07077207 */ /* 0x000fe40000800000 */
[----:B------:R-:W-:-:S03]  /*77d0*/  LOP3.LUT R11, R0, R3, RZ, 0x3c, !PT ;  /* 0x00000003000b7212 */ /* 0x000fc600078e3cff */
[----:B------:R-:W-:Y:S01]  /*77e0*/  IMAD R6, R7, 0x8, R2 ;  /* 0x0000000807067824 */ /* 0x000fe200078e0202 */
[----:B------:R-:W-:Y:S01]  /*77f0*/  SHF.L.U32 R5, R11, 0x1f, RZ ;  /* 0x0000001f0b057819 */ /* 0x000fe200000006ff */
[----:B0-----:R-:W-:Y:S06]  /*7800*/  @!P0 BRA `(.L_x_184) ;  /* 0x0000000000e48947 */ /* 0x001fec0003800000 */
.L_x_196:
[----:B------:R-:W1:Y:S01]  /*7810*/  SYNCS.PHASECHK.TRANS64.TRYWAIT P0, [R6+URZ], R5 ;  /* 0x00000005060075a7 */ /* 0x000e62000800017f */
[----:B------:R-:W-:-:S05]  /*7820*/  VIADD R0, R7, 0x1 ;  /* 0x0000000107007836 */ /* 0x000fca0000000000 */
[----:B------:R-:W-:-:S04]  /*7830*/  ISETP.NE.AND P1, PT, R0, 0x3, PT ;  /* 0x000000030000780c */ /* 0x000fc80003f25270 */
[----:B0-----:R-:W-:Y:S02]  /*7840*/  SEL R4, RZ, 0x1, P1 ;  /* 0x00000001ff047807 */ /* 0x001fe40000800000 */
[----:B------:R-:W-:Y:S02]  /*7850*/  SEL R3, R0, RZ, P1 ;  /* 0x000000ff00037207 */ /* 0x000fe40000800000 */
[----:B------:R-:W-:Y:S01]  /*7860*/  LOP3.LUT R0, R11, R4, RZ, 0x3c, !PT ;  /* 0x000000040b007212 */ /* 0x000fe200078e3cff */
[----:B-1----:R-:W-:Y:S06]  /*7870*/  @!P0 BRA `(.L_x_185) ;  /* 0x0000000000dc8947 */ /* 0x002fec0003800000 */
.L_x_197:
[----:B------:R-:W-:Y:S01]  /*7880*/  IMAD R3, R3, 0x8, R2 ;  /* 0x0000000803037824 */ /* 0x000fe200078e0202 */
[----:B------:R-:W-:-:S07]  /*7890*/  SHF.L.U32 R0, R0, 0x1f, RZ ;  /* 0x0000001f00007819 */ /* 0x000fce00000006ff */
.L_x_186:
[----:B-1----:R1:W2:Y:S02]  /*78a0*/  SYNCS.PHASECHK.TRANS64.TRYWAIT P0, [R3+URZ], R0 ;  /* 0x00000000030075a7 */ /* 0x0022a4000800017f */
[----:B--2---:R-:W-:Y:S05]  /*78b0*/  @!P0 NANOSLEEP.SYNCS 0x989680 ;  /* 0x009896800000895d */ /* 0x004fea0003900000 */
[----:B------:R-:W2:Y:S02]  /*78c0*/  @!P0 SYNCS.PHASECHK.TRANS64 P0, [R3+URZ], R0 ;  /* 0x00000000030085a7 */ /* 0x000ea4000800007f */
[----:B--2---:R-:W-:Y:S05]  /*78d0*/  @!P0 BRA `(.L_x_186) ;  /* 0xfffffffc00f08947 */ /* 0x004fea000383ffff */
.L_x_182:
[----:B------:R-:W-:Y:S05]  /*78e0*/  BSYNC B0 ;  /* 0x0000000000007941 */ /* 0x000fea0003800000 */
.L_x_181:
[----:B------:R-:W-:Y:S05]  /*78f0*/  EXIT ;  /* 0x000000000000794d */ /* 0x000fea0003800000 */
.L_x_19:
[----:B-1----:R1:W2:Y:S02]  /*7900*/  SYNCS.PHASECHK.TRANS64.TRYWAIT P0, [R97+URZ], R0 ;  /* 0x00000000610075a7 */ /* 0x0022a4000800017f */
[----:B--2---:R-:W-:Y:S05]  /*7910*/  @!P0 NANOSLEEP.SYNCS 0x989680 ;  /* 0x009896800000895d */ /* 0x004fea0003900000 */
[----:B------:R-:W2:Y:S02]  /*7920*/  @!P0 SYNCS.PHASECHK.TRANS64 P0, [R97+URZ], R0 ;  /* 0x00000000610085a7 */ /* 0x000ea4000800007f */
[----:B--2---:R-:W-:Y:S05]  /*7930*/  @!P0 BRA `(.L_x_19) ;  /* 0xfffffffc00f08947 */ /* 0x004fea000383ffff */
[----:B------:R-:W-:Y:S05]  /*7940*/  BRA `(.L_x_187) ;  /* 0xffffff9c007c7947 */ /* 0x000fea000383ffff */
.L_x_24:
[----:B--2---:R2:W3:Y:S02]  /*7950*/  SYNCS.PHASECHK.TRANS64.TRYWAIT P1, [R3+URZ], R0 ;  /* 0x00000000030075a7 */ /* 0x0044e4000802017f */
[----:B---3--:R-:W-:Y:S05]  /*7960*/  @!P1 NANOSLEEP.SYNCS 0x989680 ;  /* 0x009896800000995d */ /* 0x008fea0003900000 */
[----:B------:R-:W3:Y:S02]  /*7970*/  @!P1 SYNCS.PHASECHK.TRANS64 P1, [R3+URZ], R0 ;  /* 0x00000000030095a7 */ /* 0x000ee4000802007f */
[----:B---3--:R-:W-:Y:S05]  /*7980*/  @!P1 BRA `(.L_x_24) ;  /* 0xfffffffc00f09947 */ /* 0x008fea000383ffff */
[----:B------:R-:W-:Y:S05]  /*7990*/  BRA `(.L_x_23) ;  /* 0xffffff9c00e07947 */ /* 0x000fea000383ffff */
.L_x_29:
[----:B--2---:R-:W-:-:S04]  /*79a0*/  IMAD.U32 R5, RZ, RZ, UR4 ;  /* 0x00000004ff057e24 */ /* 0x004fc8000f8e00ff */
[----:B------:R2:W3:Y:S03]  /*79b0*/  SYNCS.PHASECHK.TRANS64.TRYWAIT P1, [R5+URZ], R4 ;  /* 0x00000004050075a7 */ /* 0x0004e6000802017f */
[----:B---3--:R-:W-:Y:S05]  /*79c0*/  @!P1 NANOSLEEP.SYNCS 0x989680 ;  /* 0x009896800000995d */ /* 0x008fea0003900000 */
[----:B------:R-:W3:Y:S02]  /*79d0*/  @!P1 SYNCS.PHASECHK.TRANS64 P1, [R5+URZ], R4 ;  /* 0x00000004050095a7 */ /* 0x000ee4000802007f */
[----:B---3--:R-:W-:Y:S05]  /*79e0*/  @!P1 BRA `(.L_x_29) ;  /* 0xfffffffc00ec9947 */ /* 0x008fea000383ffff */
[----:B------:R-:W-:Y:S05]  /*79f0*/  BRA `(.L_x_28) ;  /* 0xffffffa000587947 */ /* 0x000fea000383ffff */
.L_x_35:
[----:B-1----:R1:W2:Y:S02]  /*7a00*/  SYNCS.PHASECHK.TRANS64.TRYWAIT P0, [R97+URZ+0x10], R0 ;  /* 0x00001000610075a7 */ /* 0x0022a4000800017f */
[----:B--2---:R-:W-:Y:S05]  /*7a10*/  @!P0 NANOSLEEP.SYNCS 0x989680 ;  /* 0x009896800000895d */ /* 0x004fea0003900000 */
[----:B------:R-:W2:Y:S02]  /*7a20*/  @!P0 SYNCS.PHASECHK.TRANS64 P0, [R97+URZ+0x10], R0 ;  /* 0x00001000610085a7 */ /* 0x000ea4000800007f */
[----:B--2---:R-:W-:Y:S05]  /*7a30*/  @!P0 BRA `(.L_x_35) ;  /* 0xfffffffc00f08947 */ /* 0x004fea000383ffff */
[----:B------:R-:W-:Y:S05]  /*7a40*/  BRA `(.L_x_188) ;  /* 0xffffffa400647947 */ /* 0x000fea000383ffff */
.L_x_168:
[----:B------:R-:W-:Y:S01]  /*7a50*/  BSSY B1, `(.L_x_189) ;  /* 0x0000006000017945 */ /* 0x000fe20003800000 */
[----:B------:R-:W-:-:S07]  /*7a60*/  IMAD.MOV.U32 R15, RZ, RZ, -0x1 ;  /* 0xffffffffff0f7424 */ /* 0x000fce00078e00ff */
[----:B-----5:R-:W-:Y:S05]  /*7a70*/  WARPSYNC.COLLECTIVE R15, `(.L_x_190) ;  /* 0x000000000f0c7348 */ /* 0x020fea0003c00000 */
[----:B------:R-:W-:Y:S02]  /*7a80*/  ELECT P6, UR62, PT ;  /* 0x00000000003e782f */ /* 0x000fe400038c0000 */
[----:B------:R-:W-:Y:S01]  /*7a90*/  MOV R14, UR62 ;  /* 0x0000003e000e7c02 */ /* 0x000fe20008000f00 */
[----:B-----5:R-:W-:Y:S10]  /*7aa0*/  ENDCOLLECTIVE ;  /* 0x000000000000791b */ /* 0x020ff40003800000 */
.L_x_190:
[----:B------:R-:W-:Y:S05]  /*7ab0*/  BSYNC B1 ;  /* 0x0000000000017941 */ /* 0x000fea0003800000 */
.L_x_189:
[----:B------:R-:W-:Y:S05]  /*7ac0*/  BRA `(.L_x_191) ;  /* 0xfffffff000107947 */ /* 0x000fea000383ffff */
.L_x_171:
[----:B0-----:R0:W1:Y:S02]  /*7ad0*/  SYNCS.PHASECHK.TRANS64.TRYWAIT P1, [R10+URZ+0x18], R5 ;  /* 0x000018050a0075a7 */ /* 0x001064000802017f */
[----:B-1----:R-:W-:Y:S05]  /*7ae0*/  @!P1 NANOSLEEP.SYNCS 0x989680 ;  /* 0x009896800000995d */ /* 0x002fea0003900000 */
[----:B------:R-:W1:Y:S02]  /*7af0*/  @!P1 SYNCS.PHASECHK.TRANS64 P1, [R10+URZ+0x18], R5 ;  /* 0x000018050a0095a7 */ /* 0x000e64000802007f */
[----:B-1----:R-:W-:Y:S05]  /*7b00*/  @!P1 BRA `(.L_x_171) ;  /* 0xfffffffc00f09947 */ /* 0x002fea000383ffff */
[----:B------:R-:W-:Y:S05]  /*7b10*/  BRA `(.L_x_192) ;  /* 0xfffffff000487947 */ /* 0x000fea000383ffff */
.L_x_180:
[----:B------:R-:W-:Y:S01]  /*7b20*/  BSSY B0, `(.L_x_193) ;  /* 0x0000006000007945 */ /* 0x000fe20003800000 */
[----:B------:R-:W-:-:S07]  /*7b30*/  IMAD.MOV.U32 R15, RZ, RZ, -0x1 ;  /* 0xffffffffff0f7424 */ /* 0x000fce00078e00ff */
[----:B-----5:R-:W-:Y:S05]  /*7b40*/  WARPSYNC.COLLECTIVE R15, `(.L_x_194) ;  /* 0x000000000f0c7348 */ /* 0x020fea0003c00000 */
[----:B------:R-:W-:Y:S02]  /*7b50*/  ELECT P6, UR62, PT ;  /* 0x00000000003e782f */ /* 0x000fe400038c0000 */
[----:B------:R-:W-:Y:S01]  /*7b60*/  MOV R14, UR62 ;  /* 0x0000003e000e7c02 */ /* 0x000fe20008000f00 */
[----:B-----5:R-:W-:Y:S10]  /*7b70*/  ENDCOLLECTIVE ;  /* 0x000000000000791b */ /* 0x020ff40003800000 */
.L_x_194:
[----:B------:R-:W-:Y:S05]  /*7b80*/  BSYNC B0 ;  /* 0x0000000000007941 */ /* 0x000fea0003800000 */
.L_x_193:
[----:B------:R-:W-:Y:S05]  /*7b90*/  BRA `(.L_x_195) ;  /* 0xfffffff800c87947 */ /* 0x000fea000383ffff */
.L_x_184:
[----:B0-----:R0:W1:Y:S02]  /*7ba0*/  SYNCS.PHASECHK.TRANS64.TRYWAIT P0, [R9+URZ], R4 ;  /* 0x00000004090075a7 */ /* 0x001064000800017f */
[----:B-1----:R-:W-:Y:S05]  /*7bb0*/  @!P0 NANOSLEEP.SYNCS 0x989680 ;  /* 0x009896800000895d */ /* 0x002fea0003900000 */
[----:B------:R-:W1:Y:S02]  /*7bc0*/  @!P0 SYNCS.PHASECHK.TRANS64 P0, [R9+URZ], R4 ;  /* 0x00000004090085a7 */ /* 0x000e64000800007f */
[----:B-1----:R-:W-:Y:S05]  /*7bd0*/  @!P0 BRA `(.L_x_184) ;  /* 0xfffffffc00f08947 */ /* 0x002fea000383ffff */
[----:B------:R-:W-:Y:S05]  /*7be0*/  BRA `(.L_x_196) ;  /* 0xfffffffc00087947 */ /* 0x000fea000383ffff */
.L_x_185:
[----:B0-----:R0:W1:Y:S02]  /*7bf0*/  SYNCS.PHASECHK.TRANS64.TRYWAIT P0, [R6+URZ], R5 ;  /* 0x00000005060075a7 */ /* 0x001064000800017f */
[----:B-1----:R-:W-:Y:S05]  /*7c00*/  @!P0 NANOSLEEP.SYNCS 0x989680 ;  /* 0x009896800000895d */ /* 0x002fea0003900000 */
[----:B------:R-:W1:Y:S02]  /*7c10*/  @!P0 SYNCS.PHASECHK.TRANS64 P0, [R6+URZ], R5 ;  /* 0x00000005060085a7 */ /* 0x000e64000800007f */
[----:B-1----:R-:W-:Y:S05]  /*7c20*/  @!P0 BRA `(.L_x_185) ;  /* 0xfffffffc00f08947 */ /* 0x002fea000383ffff */
[----:B------:R-:W-:Y:S05]  /*7c30*/  BRA `(.L_x_197) ;  /* 0xfffffffc00107947 */ /* 0x000fea000383ffff */
.L_x_198:
[----:B------:R-:W-:-:S00]  /*7c40*/  BRA `(.L_x_198) ;  /* 0xfffffffc00fc7947 */ /* 0x000fc0000383ffff */
[----:B------:R-:W-:-:S00]  /*7c50*/  NOP ;  /* 0x0000000000007918 */ /* 0x000fc00000000000 */
        /* <DEDUP_REMOVED lines=10> */
.L_x_199:


//--------------------- .nv.global.init           --------------------------
	.section	.nv.global.init,"aw",@progbits
.nv.global.init:
	.type		$str$22,@object
	.size		$str$22,($str$23 - $str$22)
$str$22:
        /*0000*/ 	.byte	0x6b, 0x5f, 0x74, 0x69, 0x6c, 0x65, 0x5f, 0x63, 0x6f, 0x75, 0x6e, 0x74, 0x20, 0x3e, 0x3d, 0x20
        /*0010*/ 	.byte	0x31, 0x00
	.type		$str$23,@object
	.size		$str$23,(__unnamed_1 - $str$23)
$str$23:
        /*0012*/ 	.byte	0x2f, 0x74, 0x6d, 0x70, 0x2f, 0x63, 0x75, 0x74, 0x6c, 0x61, 0x73, 0x73, 0x5f, 0x73, 0x77, 0x65
        /*0022*/ 	.byte	0x65, 0x70, 0x5f, 0x73, 0x72, 0x63, 0x2f, 0x69, 0x6e, 0x63, 0x6c, 0x75, 0x64, 0x65, 0x2f, 0x63
        /*0032*/ 	.byte	0x75, 0x74, 0x6c, 0x61, 0x73, 0x73, 0x2f, 0x67, 0x65, 0x6d, 0x6d, 0x2f, 0x63, 0x6f, 0x6c, 0x6c
        /*0042*/ 	.byte	0x65, 0x63, 0x74, 0x69, 0x76, 0x65, 0x2f, 0x73, 0x6d, 0x39, 0x30, 0x5f, 0x6d, 0x6d, 0x61, 0x5f
        /*0052*/ 	.byte	0x74, 0x6d, 0x61, 0x5f, 0x67, 0x6d, 0x6d, 0x61, 0x5f, 0x73, 0x73, 0x5f, 0x77, 0x61, 0x72, 0x70
        /*0062*/ 	.byte	0x73, 0x70, 0x65, 0x63, 0x69, 0x61, 0x6c, 0x69, 0x7a, 0x65, 0x64, 0x2e, 0x68, 0x70, 0x70, 0x00
	.type		__unnamed_1,@object
	.size		__unnamed_1,(.L_0 - __unnamed_1)
__unnamed_1:
        /*0072*/ 	.byte	0x76, 0x6f, 0x69, 0x64, 0x20, 0x63, 0x75, 0x74, 0x6c, 0x61, 0x73, 0x73, 0x3a, 0x3a, 0x67, 0x65
        /* <DEDUP_REMOVED lines=180> */
        /*0bc2*/ 	.byte	0x3a, 0x69, 0x64, 0x65, 0x6e, 0x74, 0x69, 0x74, 0x79, 0x5d, 0x00
.L_0:


//--------------------- .nv.shared._ZN7cutlass13device_kernelINS_4gemm6kernel13GemmUniversalIN4cute5tupleIJiiiiEEENS1_10collective13CollectiveMmaINS1_34MainloopSm90TmaGmmaWarpSpecializedILi3ENS5_IJNS4_1CILi2EEESB_NSA_ILi1EEEEEENS1_32KernelTmaWarpSpecializedPingpongEEENS5_IJNSA_ILi64EEENSA_ILi128EEENSA_ILi32EEEEEENS_6half_tENS5_IJlSC_lEEESK_SL_NS4_8TiledMMAINS4_8MMA_AtomIJNS4_4SM904GMMA26MMA_64x128x16_F32F16F16_SSILNSP_5MajorE0ELSR_0ELNSP_7ScaleInE1ELSS_1EEEEEENS4_6LayoutINS5_IJSC_SC_SC_EEENS5_IJNSA_ILi0EEESX_SX_EEEEENS5_IJNS4_10UnderscoreES10_S10_EEEEENS4_23SM90_TMA_LOAD_MULTICASTENS4_14ComposedLayoutINS4_7SwizzleILi2ELi4ELi3EEENS4_18smem_ptr_flag_bitsILi16EEENSV_INS5_IJNSA_ILi8EEESI_EEENS5_IJSI_SC_EEEEEEEvNS4_8identityES13_S1D_vS1E_EENS_8epilogue10collective6detail29Sm90TmaWarpSpecializedAdapterINS1H_15DefaultEpilogueISK_SL_SL_NS1G_6thread17LinearCombinationISK_Li1EffLNS1L_9ScaleType4KindE0ELNS_15FloatRoundStyleE2ESK_EENS1_15EpilogueDefaultEEEEEvvEEEEvNT_6ParamsE --------------------------
	.section	.nv.shared._ZN7cutlass13device_kernelINS_4gemm6kernel13GemmUniversalIN4cute5tupleIJiiiiEEENS1_10collective13CollectiveMmaINS1_34MainloopSm90TmaGmmaWarpSpecializedILi3ENS5_IJNS4_1CILi2EEESB_NSA_ILi1EEEEEENS1_32KernelTmaWarpSpecializedPingpongEEENS5_IJNSA_ILi64EEENSA_ILi128EEENSA_ILi32EEEEEENS_6half_tENS5_IJlSC_lEEESK_SL_NS4_8TiledMMAINS4_8MMA_AtomIJNS4_4SM904GMMA26MMA_64x128x16_F32F16F16_SSILNSP_5MajorE0ELSR_0ELNSP_7ScaleInE1ELSS_1EEEEEENS4_6LayoutINS5_IJSC_SC_SC_EEENS5_IJNSA_ILi0EEESX_SX_EEEEENS5_IJNS4_10UnderscoreES10_S10_EEEEENS4_23SM90_TMA_LOAD_MULTICASTENS4_14ComposedLayoutINS4_7SwizzleILi2ELi4ELi3EEENS4_18smem_ptr_flag_bitsILi16EEENSV_INS5_IJNSA_ILi8EEESI_EEENS5_IJSI_SC_EEEEEEEvNS4_8identityES13_S1D_vS1E_EENS_8epilogue10collective6detail29Sm90TmaWarpSpecializedAdapterINS1H_15DefaultEpilogueISK_SL_SL_NS1G_6thread17LinearCombinationISK_Li1EffLNS1L_9ScaleType4KindE0ELNS_15FloatRoundStyleE2ESK_EENS1_15EpilogueDefaultEEEEEvvEEEEvNT_6ParamsE,"aw",@nobits
	.sectionflags	@""
	.align	16
	.zero		1024


//--------------------- .nv.shared.reserved.0     --------------------------
	.section	.nv.shared.reserved.0,"aw",@nobits
	.weak		__nv_reservedSMEM_offset_0_alias
	.size		__nv_reservedSMEM_offset_0_alias, 0, 0
	.other		__nv_reservedSMEM_offset_0_alias,@"STO_CUDA_RESERVED_SHARED STV_DEFAULT"
__nv_reservedSMEM_offset_0_alias:
	.zero		0


//--------------------- .nv.global                --------------------------
	.section	.nv.global,"aw",@nobits
.nv.global:
	.type		_ZN39_INTERNAL_e0e0df4b_4_k_cu_0f87fc89_37954cute1_E,@object
	.size		_ZN39_INTERNAL_e0e0df4b_4_k_cu_0f87fc89_37954cute1_E,(_ZN39_INTERNAL_e0e0df4b_4_k_cu_0f87fc89_37954cuda3std3__45__cpo6cbeginE - _ZN39_INTERNAL_e0e0df4b_4_k_cu_0f87fc89_37954cute1_E)
_ZN39_INTERNAL_e0e0df4b_4_k_cu_0f87fc89_37954cute1_E:
	.zero		1
	.type		_ZN39_INTERNAL_e0e0df4b_4_k_cu_0f87fc89_37954cuda3std3__45__cpo6cbeginE,@object
	.size		_ZN39_INTERNAL_e0e0df4b_4_k_cu_0f87fc89_37954cuda3std3__45__cpo6cbeginE,(_ZN39_INTERNAL_e0e0df4b_4_k_cu_0f87fc89_37954cuda3std3__48in_placeE - _ZN39_INTERNAL_e0e0df4b_4_k_cu_0f87fc89_37954cuda3std3__45__cpo6cbeginE)
_ZN39_INTERNAL_e0e0df4b_4_k_cu_0f87fc89_37954cuda3std3__45__cpo6cbeginE:
	.zero		1
	.type		_ZN39_INTERNAL_e0e0df4b_4_k_cu_0f87fc89_37954cuda3std3__48in_placeE,@object
	.size		_ZN39_INTERNAL_e0e0df4b_4_k_cu_0f87fc89_37954cuda3std3__48in_placeE,(_ZN39_INTERNAL_e0e0df4b_4_k_cu_0f87fc89_37954cuda3std6ranges3__45__cpo9iter_moveE - _ZN39_INTERNAL_e0e0df4b_4_k_cu_0f87fc89_37954cuda3std3__48in_placeE)
_ZN39_INTERNAL_e0e0df4b_4_k_cu_0f87fc89_37954cuda3std3__48in_placeE:
	.zero		1
	.type		_ZN39_INTERNAL_e0e0df4b_4_k_cu_0f87fc89_37954cuda3std6ranges3__45__cpo9iter_moveE,@object
	.size		_ZN39_INTERNAL_e0e0df4b_4_k_cu_0f87fc89_37954cuda3std6ranges3__45__cpo9iter_moveE,(_ZN39_INTERNAL_e0e0df4b_4_k_cu_0f87fc89_37954cuda3std3__45__cpo5beginE - _ZN39_INTERNAL_e0e0df4b_4_k_cu_0f87fc89_37954cuda3std6ranges3__45__cpo9iter_moveE)
_ZN39_INTERNAL_e0e0df4b_4_k_cu_0f87fc89_37954cuda3std6ranges3__45__cpo9iter_moveE:
	.zero		1
	.type		_ZN39_INTERNAL_e0e0df4b_4_k_cu_0f87fc89_37954cuda3std3__45__cpo5beginE,@object
	.size		_ZN39_INTERNAL_e0e0df4b_4_k_cu_0f87fc89_37954cuda3std3__45__cpo5beginE,(_ZN39_INTERNAL_e0e0df4b_4_k_cu_0f87fc89_37954cuda3std3__441_GLOBAL__N__e0e0df4b_4_k_cu_0f87fc89_37956ignoreE - _ZN39_INTERNAL_e0e0df4b_4_k_cu_0f87fc89_37954cuda3std3__45__cpo5beginE)
_ZN39_INTERNAL_e0e0df4b_4_k_cu_0f87fc89_37954cuda3std3__45__cpo5beginE:
	.zero		1
	.type		_ZN39_INTERNAL_e0e0df4b_4_k_cu_0f87fc89_37954cuda3std3__441_GLOBAL__N__e0e0df4b_4_k_cu_0f87fc89_37956ignoreE,@object
	.size		_ZN39_INTERNAL_e0e0df4b_4_k_cu_0f87fc89_37954cuda3std3__441_GLOBAL__N__e0e0df4b_4_k_cu_0f87fc89_37956ignoreE,(_ZN39_INTERNAL_e0e0df4b_4_k_cu_0f87fc89_37954cute7productE - _ZN39_INTERNAL_e0e0df4b_4_k_cu_0f87fc89_37954cuda3std3__441_GLOBAL__N__e0e0df4b_4_k_cu_0f87fc89_37956ignoreE)
_ZN39_INTERNAL_e0e0df4b_4_k_cu_0f87fc89_37954cuda3std3__441_GLOBAL__N__e0e0df4b_4_k_cu_0f87fc89_37956ignoreE:
	.zero		1
	.type		_ZN39_INTERNAL_e0e0df4b_4_k_cu_0f87fc89_37954cute7productE,@object
	.size		_ZN39_INTERNAL_e0e0df4b_4_k_cu_0f87fc89_37954cute7productE,(_ZN39_INTERNAL_e0e0df4b_4_k_cu_0f87fc89_37954cuda3std3__45__cpo3endE - _ZN39_INTERNAL_e0e0df4b_4_k_cu_0f87fc89_37954cute7productE)
_ZN39_INTERNAL_e0e0df4b_4_k_cu_0f87fc89_37954cute7productE:
	.zero		1
	.type		_ZN39_INTERNAL_e0e0df4b_4_k_cu_0f87fc89_37954cuda3std3__45__cpo3endE,@object
	.size		_ZN39_INTERNAL_e0e0df4b_4_k_cu_0f87fc89_37954cuda3std3__45__cpo3endE,(_ZN39_INTERNAL_e0e0df4b_4_k_cu_0f87fc89_37954cuda3std3__419piecewise_constructE - _ZN39_INTERNAL_e0e0df4b_4_k_cu_0f87fc89_37954cuda3std3__45__cpo3endE)
_ZN39_INTERNAL_e0e0df4b_4_k_cu_0f87fc89_37954cuda3std3__45__cpo3endE:
	.zero		1
	.type		_ZN39_INTERNAL_e0e0df4b_4_k_cu_0f87fc89_37954cuda3std3__419piecewise_constructE,@object
	.size		_ZN39_INTERNAL_e0e0df4b_4_k_cu_0f87fc89_37954cuda3std3__419piecewise_constructE,(_ZN39_INTERNAL_e0e0df4b_4_k_cu_0f87fc89_37954cuda3std3__45__cpo4cendE - _ZN39_INTERNAL_e0e0df4b_4_k_cu_0f87fc89_37954cuda3std3__419piecewise_constructE)
_ZN39_INTERNAL_e0e0df4b_4_k_cu_0f87fc89_37954cuda3std3__419piecewise_constructE:
	.zero		1
	.type		_ZN39_INTERNAL_e0e0df4b_4_k_cu_0f87fc89_37954cuda3std3__45__cpo4cendE,@object
	.size		_ZN39_INTERNAL_e0e0df4b_4_k_cu_0f87fc89_37954cuda3std3__45__cpo4cendE,(_ZN39_INTERNAL_e0e0df4b_4_k_cu_0f87fc89_37954cuda3std6ranges3__45__cpo4swapE - _ZN39_INTERNAL_e0e0df4b_4_k_cu_0f87fc89_37954cuda3std3__45__cpo4cendE)
_ZN39_INTERNAL_e0e0df4b_4_k_cu_0f87fc89_37954cuda3std3__45__cpo4cendE:
	.zero		1
	.type		_ZN39_INTERNAL_e0e0df4b_4_k_cu_0f87fc89_37954cuda3std6ranges3__45__cpo4swapE,@object
	.size		_ZN39_INTERNAL_e0e0df4b_4_k_cu_0f87fc89_37954cuda3std6ranges3__45__cpo4swapE,(.L_8 - _ZN39_INTERNAL_e0e0df4b_4_k_cu_0f87fc89_37954cuda3std6ranges3__45__cpo4swapE)
_ZN39_INTERNAL_e0e0df4b_4_k_cu_0f87fc89_37954cuda3std6ranges3__45__cpo4swapE:
	.zero		1
.L_8:


//--------------------- .nv.constant0._ZN7cutlass13device_kernelINS_4gemm6kernel13GemmUniversalIN4cute5tupleIJiiiiEEENS1_10collective13CollectiveMmaINS1_34MainloopSm90TmaGmmaWarpSpecializedILi3ENS5_IJNS4_1CILi2EEESB_NSA_ILi1EEEEEENS1_32KernelTmaWarpSpecializedPingpongEEENS5_IJNSA_ILi64EEENSA_ILi128EEENSA_ILi32EEEEEENS_6half_tENS5_IJlSC_lEEESK_SL_NS4_8TiledMMAINS4_8MMA_AtomIJNS4_4SM904GMMA26MMA_64x128x16_F32F16F16_SSILNSP_5MajorE0ELSR_0ELNSP_7ScaleInE1ELSS_1EEEEEENS4_6LayoutINS5_IJSC_SC_SC_EEENS5_IJNSA_ILi0EEESX_SX_EEEEENS5_IJNS4_10UnderscoreES10_S10_EEEEENS4_23SM90_TMA_LOAD_MULTICASTENS4_14ComposedLayoutINS4_7SwizzleILi2ELi4ELi3EEENS4_18smem_ptr_flag_bitsILi16EEENSV_INS5_IJNSA_ILi8EEESI_EEENS5_IJSI_SC_EEEEEEEvNS4_8identityES13_S1D_vS1E_EENS_8epilogue10collective6detail29Sm90TmaWarpSpecializedAdapterINS1H_15DefaultEpilogueISK_SL_SL_NS1G_6thread17LinearCombinationISK_Li1EffLNS1L_9ScaleType4KindE0ELNS_15FloatRoundStyleE2ESK_EENS1_15EpilogueDefaultEEEEEvvEEEEvNT_6ParamsE --------------------------
	.section	.nv.constant0._ZN7cutlass13device_kernelINS_4gemm6kernel13GemmUniversalIN4cute5tupleIJiiiiEEENS1_10collective13CollectiveMmaINS1_34MainloopSm90TmaGmmaWarpSpecializedILi3ENS5_IJNS4_1CILi2EEESB_NSA_ILi1EEEEEENS1_32KernelTmaWarpSpecializedPingpongEEENS5_IJNSA_ILi64EEENSA_ILi128EEENSA_ILi32EEEEEENS_6half_tENS5_IJlSC_lEEESK_SL_NS4_8TiledMMAINS4_8MMA_AtomIJNS4_4SM904GMMA26MMA_64x128x16_F32F16F16_SSILNSP_5MajorE0ELSR_0ELNSP_7ScaleInE1ELSS_1EEEEEENS4_6LayoutINS5_IJSC_SC_SC_EEENS5_IJNSA_ILi0EEESX_SX_EEEEENS5_IJNS4_10UnderscoreES10_S10_EEEEENS4_23SM90_TMA_LOAD_MULTICASTENS4_14ComposedLayoutINS4_7SwizzleILi2ELi4ELi3EEENS4_18smem_ptr_flag_bitsILi16EEENSV_INS5_IJNSA_ILi8EEESI_EEENS5_IJSI_SC_EEEEEEEvNS4_8identityES13_S1D_vS1E_EENS_8epilogue10collective6detail29Sm90TmaWarpSpecializedAdapterINS1H_15DefaultEpilogueISK_SL_SL_NS1G_6thread17LinearCombinationISK_Li1EffLNS1L_9ScaleType4KindE0ELNS_15FloatRoundStyleE2ESK_EENS1_15EpilogueDefaultEEEEEvvEEEEvNT_6ParamsE,"a",@progbits
	.sectionflags	@""
	.align	4
.nv.constant0._ZN7cutlass13device_kernelINS_4gemm6kernel13GemmUniversalIN4cute5tupleIJiiiiEEENS1_10collective13CollectiveMmaINS1_34MainloopSm90TmaGmmaWarpSpecializedILi3ENS5_IJNS4_1CILi2EEESB_NSA_ILi1EEEEEENS1_32KernelTmaWarpSpecializedPingpongEEENS5_IJNSA_ILi64EEENSA_ILi128EEENSA_ILi32EEEEEENS_6half_tENS5_IJlSC_lEEESK_SL_NS4_8TiledMMAINS4_8MMA_AtomIJNS4_4SM904GMMA26MMA_64x128x16_F32F16F16_SSILNSP_5MajorE0ELSR_0ELNSP_7ScaleInE1ELSS_1EEEEEENS4_6LayoutINS5_IJSC_SC_SC_EEENS5_IJNSA_ILi0EEESX_SX_EEEEENS5_IJNS4_10UnderscoreES10_S10_EEEEENS4_23SM90_TMA_LOAD_MULTICASTENS4_14ComposedLayoutINS4_7SwizzleILi2ELi4ELi3EEENS4_18smem_ptr_flag_bitsILi16EEENSV_INS5_IJNSA_ILi8EEESI_EEENS5_IJSI_SC_EEEEEEEvNS4_8identityES13_S1D_vS1E_EENS_8epilogue10collective6detail29Sm90TmaWarpSpecializedAdapterINS1H_15DefaultEpilogueISK_SL_SL_NS1G_6thread17LinearCombinationISK_Li1EffLNS1L_9ScaleType4KindE0ELNS_15FloatRoundStyleE2ESK_EENS1_15EpilogueDefaultEEEEEvvEEEEvNT_6ParamsE:
	.zero		1664


//--------------------- SYMBOLS --------------------------

	.type		.nv.reservedSmem.offset0,@object
	.size		.nv.reservedSmem.offset0,0x4
	.type		__assertfail,@function
